//
// Generated by NVIDIA NVVM Compiler
//
// Compiler Build ID: CL-36424714
// Cuda compilation tools, release 13.0, V13.0.88
// Based on NVVM 20.0.0
//

.version 9.0
.target sm_100
.address_size 64

	// .globl	_ZN3cub18CUB_300001_SM_10006detail11EmptyKernelIvEEvv
.global .align 1 .b8 _ZN30_INTERNAL_99239905_4_k_cu_main4cuda3std3__45__cpo5beginE[1];
.global .align 1 .b8 _ZN30_INTERNAL_99239905_4_k_cu_main4cuda3std3__45__cpo3endE[1];
.global .align 1 .b8 _ZN30_INTERNAL_99239905_4_k_cu_main4cuda3std3__45__cpo6cbeginE[1];
.global .align 1 .b8 _ZN30_INTERNAL_99239905_4_k_cu_main4cuda3std3__45__cpo4cendE[1];
.global .align 1 .b8 _ZN30_INTERNAL_99239905_4_k_cu_main4cuda3std3__45__cpo6rbeginE[1];
.global .align 1 .b8 _ZN30_INTERNAL_99239905_4_k_cu_main4cuda3std3__45__cpo4rendE[1];
.global .align 1 .b8 _ZN30_INTERNAL_99239905_4_k_cu_main4cuda3std3__45__cpo7crbeginE[1];
.global .align 1 .b8 _ZN30_INTERNAL_99239905_4_k_cu_main4cuda3std3__45__cpo5crendE[1];
.global .align 1 .b8 _ZN30_INTERNAL_99239905_4_k_cu_main4cuda3std3__432_GLOBAL__N__99239905_4_k_cu_main6ignoreE[1];
.global .align 1 .b8 _ZN30_INTERNAL_99239905_4_k_cu_main4cuda3std3__419piecewise_constructE[1];
.global .align 1 .b8 _ZN30_INTERNAL_99239905_4_k_cu_main4cuda3std3__48in_placeE[1];
.global .align 1 .b8 _ZN30_INTERNAL_99239905_4_k_cu_main4cuda3std3__420unreachable_sentinelE[1];
.global .align 1 .b8 _ZN30_INTERNAL_99239905_4_k_cu_main4cuda3std3__47nulloptE[1];
.global .align 1 .b8 _ZN30_INTERNAL_99239905_4_k_cu_main4cuda3std3__48unexpectE[1];
.global .align 1 .b8 _ZN30_INTERNAL_99239905_4_k_cu_main4cuda3std6ranges3__45__cpo4swapE[1];
.global .align 1 .b8 _ZN30_INTERNAL_99239905_4_k_cu_main4cuda3std6ranges3__45__cpo9iter_moveE[1];
.global .align 1 .b8 _ZN30_INTERNAL_99239905_4_k_cu_main4cuda3std6ranges3__45__cpo5beginE[1];
.global .align 1 .b8 _ZN30_INTERNAL_99239905_4_k_cu_main4cuda3std6ranges3__45__cpo3endE[1];
.global .align 1 .b8 _ZN30_INTERNAL_99239905_4_k_cu_main4cuda3std6ranges3__45__cpo6cbeginE[1];
.global .align 1 .b8 _ZN30_INTERNAL_99239905_4_k_cu_main4cuda3std6ranges3__45__cpo4cendE[1];
.global .align 1 .b8 _ZN30_INTERNAL_99239905_4_k_cu_main4cuda3std6ranges3__45__cpo7advanceE[1];
.global .align 1 .b8 _ZN30_INTERNAL_99239905_4_k_cu_main4cuda3std6ranges3__45__cpo9iter_swapE[1];
.global .align 1 .b8 _ZN30_INTERNAL_99239905_4_k_cu_main4cuda3std6ranges3__45__cpo4nextE[1];
.global .align 1 .b8 _ZN30_INTERNAL_99239905_4_k_cu_main4cuda3std6ranges3__45__cpo4prevE[1];
.global .align 1 .b8 _ZN30_INTERNAL_99239905_4_k_cu_main4cuda3std6ranges3__45__cpo4dataE[1];
.global .align 1 .b8 _ZN30_INTERNAL_99239905_4_k_cu_main4cuda3std6ranges3__45__cpo5cdataE[1];
.global .align 1 .b8 _ZN30_INTERNAL_99239905_4_k_cu_main4cuda3std6ranges3__45__cpo4sizeE[1];
.global .align 1 .b8 _ZN30_INTERNAL_99239905_4_k_cu_main4cuda3std6ranges3__45__cpo5ssizeE[1];
.global .align 1 .b8 _ZN30_INTERNAL_99239905_4_k_cu_main4cuda3std6ranges3__45__cpo8distanceE[1];
.global .align 1 .b8 _ZN30_INTERNAL_99239905_4_k_cu_main6thrust24THRUST_300001_SM_1000_NS8cuda_cub3parE[1];
.global .align 1 .b8 _ZN30_INTERNAL_99239905_4_k_cu_main6thrust24THRUST_300001_SM_1000_NS8cuda_cub10par_nosyncE[1];
.global .align 1 .b8 _ZN30_INTERNAL_99239905_4_k_cu_main6thrust24THRUST_300001_SM_1000_NS6system6detail10sequential3seqE[1];
.global .align 1 .b8 _ZN30_INTERNAL_99239905_4_k_cu_main6thrust24THRUST_300001_SM_1000_NS12placeholders2_1E[1];
.global .align 1 .b8 _ZN30_INTERNAL_99239905_4_k_cu_main6thrust24THRUST_300001_SM_1000_NS12placeholders2_2E[1];
.global .align 1 .b8 _ZN30_INTERNAL_99239905_4_k_cu_main6thrust24THRUST_300001_SM_1000_NS12placeholders2_3E[1];
.global .align 1 .b8 _ZN30_INTERNAL_99239905_4_k_cu_main6thrust24THRUST_300001_SM_1000_NS12placeholders2_4E[1];
.global .align 1 .b8 _ZN30_INTERNAL_99239905_4_k_cu_main6thrust24THRUST_300001_SM_1000_NS12placeholders2_5E[1];
.global .align 1 .b8 _ZN30_INTERNAL_99239905_4_k_cu_main6thrust24THRUST_300001_SM_1000_NS12placeholders2_6E[1];
.global .align 1 .b8 _ZN30_INTERNAL_99239905_4_k_cu_main6thrust24THRUST_300001_SM_1000_NS12placeholders2_7E[1];
.global .align 1 .b8 _ZN30_INTERNAL_99239905_4_k_cu_main6thrust24THRUST_300001_SM_1000_NS12placeholders2_8E[1];
.global .align 1 .b8 _ZN30_INTERNAL_99239905_4_k_cu_main6thrust24THRUST_300001_SM_1000_NS12placeholders2_9E[1];
.global .align 1 .b8 _ZN30_INTERNAL_99239905_4_k_cu_main6thrust24THRUST_300001_SM_1000_NS12placeholders3_10E[1];
.global .align 1 .b8 _ZN30_INTERNAL_99239905_4_k_cu_main6thrust24THRUST_300001_SM_1000_NS3seqE[1];

.visible .entry _ZN3cub18CUB_300001_SM_10006detail11EmptyKernelIvEEvv()
{


	ret;

}
	// .globl	_ZN3cub18CUB_300001_SM_10006detail8for_each13static_kernelINS2_12policy_hub_t12policy_500_tEmN6thrust24THRUST_300001_SM_1000_NS8cuda_cub20__uninitialized_fill7functorINS7_10device_ptrIfEEfEEEEvT0_T1_
.visible .entry _ZN3cub18CUB_300001_SM_10006detail8for_each13static_kernelINS2_12policy_hub_t12policy_500_tEmN6thrust24THRUST_300001_SM_1000_NS8cuda_cub20__uninitialized_fill7functorINS7_10device_ptrIfEEfEEEEvT0_T1_(
	.param .u64 _ZN3cub18CUB_300001_SM_10006detail8for_each13static_kernelINS2_12policy_hub_t12policy_500_tEmN6thrust24THRUST_300001_SM_1000_NS8cuda_cub20__uninitialized_fill7functorINS7_10device_ptrIfEEfEEEEvT0_T1__param_0,
	.param .align 8 .b8 _ZN3cub18CUB_300001_SM_10006detail8for_each13static_kernelINS2_12policy_hub_t12policy_500_tEmN6thrust24THRUST_300001_SM_1000_NS8cuda_cub20__uninitialized_fill7functorINS7_10device_ptrIfEEfEEEEvT0_T1__param_1[16]
)
.maxntid 256
{
	.reg .pred 	%p<4>;
	.reg .b16 	%rs<5>;
	.reg .b32 	%r<10>;
	.reg .b32 	%f<3>;
	.reg .b64 	%rd<16>;

	ld.param.f32 	%f2, [_ZN3cub18CUB_300001_SM_10006detail8for_each13static_kernelINS2_12policy_hub_t12policy_500_tEmN6thrust24THRUST_300001_SM_1000_NS8cuda_cub20__uninitialized_fill7functorINS7_10device_ptrIfEEfEEEEvT0_T1__param_1+8];
	ld.param.u64 	%rd4, [_ZN3cub18CUB_300001_SM_10006detail8for_each13static_kernelINS2_12policy_hub_t12policy_500_tEmN6thrust24THRUST_300001_SM_1000_NS8cuda_cub20__uninitialized_fill7functorINS7_10device_ptrIfEEfEEEEvT0_T1__param_1];
	ld.param.u64 	%rd5, [_ZN3cub18CUB_300001_SM_10006detail8for_each13static_kernelINS2_12policy_hub_t12policy_500_tEmN6thrust24THRUST_300001_SM_1000_NS8cuda_cub20__uninitialized_fill7functorINS7_10device_ptrIfEEfEEEEvT0_T1__param_0];
	mov.u32 	%r7, %ctaid.x;
	mul.wide.u32 	%rd1, %r7, 512;
	sub.s64 	%rd2, %rd5, %rd1;
	setp.lt.u64 	%p1, %rd2, 512;
	@%p1 bra 	$L__BB1_2;
	mov.u32 	%r9, %tid.x;
	cvta.to.global.u64 	%rd11, %rd4;
	cvt.u64.u32 	%rd12, %r9;
	add.s64 	%rd13, %rd1, %rd12;
	shl.b64 	%rd14, %rd13, 2;
	add.s64 	%rd15, %rd11, %rd14;
	st.global.f32 	[%rd15], %f2;
	st.global.f32 	[%rd15+1024], %f2;
	bra.uni 	$L__BB1_6;
$L__BB1_2:
	cvta.to.global.u64 	%rd6, %rd4;
	mov.u32 	%r1, %tid.x;
	cvt.u64.u32 	%rd7, %r1;
	setp.le.u64 	%p2, %rd2, %rd7;
	add.s64 	%rd8, %rd1, %rd7;
	shl.b64 	%rd9, %rd8, 2;
	add.s64 	%rd3, %rd6, %rd9;
	@%p2 bra 	$L__BB1_4;
	st.global.f32 	[%rd3], %f2;
$L__BB1_4:
	add.s32 	%r8, %r1, 256;
	cvt.u64.u32 	%rd10, %r8;
	setp.le.u64 	%p3, %rd2, %rd10;
	@%p3 bra 	$L__BB1_6;
	st.global.f32 	[%rd3+1024], %f2;
$L__BB1_6:
	ret;

}
	// .globl	_ZN3cub18CUB_300001_SM_10006detail9transform16transform_kernelINS2_10policy_hubILb1EN4cuda3std3__45tupleIJN6thrust24THRUST_300001_SM_1000_NS17counting_iteratorIjNSA_11use_defaultESC_SC_EEEEEE10policy1000Ei8random_1NSA_6detail15normal_iteratorINSA_10device_ptrIfEEEEJSD_EEEvT0_iT1_T2_DpNS2_10kernel_argIT3_EE
.visible .entry _ZN3cub18CUB_300001_SM_10006detail9transform16transform_kernelINS2_10policy_hubILb1EN4cuda3std3__45tupleIJN6thrust24THRUST_300001_SM_1000_NS17counting_iteratorIjNSA_11use_defaultESC_SC_EEEEEE10policy1000Ei8random_1NSA_6detail15normal_iteratorINSA_10device_ptrIfEEEEJSD_EEEvT0_iT1_T2_DpNS2_10kernel_argIT3_EE(
	.param .u32 _ZN3cub18CUB_300001_SM_10006detail9transform16transform_kernelINS2_10policy_hubILb1EN4cuda3std3__45tupleIJN6thrust24THRUST_300001_SM_1000_NS17counting_iteratorIjNSA_11use_defaultESC_SC_EEEEEE10policy1000Ei8random_1NSA_6detail15normal_iteratorINSA_10device_ptrIfEEEEJSD_EEEvT0_iT1_T2_DpNS2_10kernel_argIT3_EE_param_0,
	.param .u32 _ZN3cub18CUB_300001_SM_10006detail9transform16transform_kernelINS2_10policy_hubILb1EN4cuda3std3__45tupleIJN6thrust24THRUST_300001_SM_1000_NS17counting_iteratorIjNSA_11use_defaultESC_SC_EEEEEE10policy1000Ei8random_1NSA_6detail15normal_iteratorINSA_10device_ptrIfEEEEJSD_EEEvT0_iT1_T2_DpNS2_10kernel_argIT3_EE_param_1,
	.param .align 1 .b8 _ZN3cub18CUB_300001_SM_10006detail9transform16transform_kernelINS2_10policy_hubILb1EN4cuda3std3__45tupleIJN6thrust24THRUST_300001_SM_1000_NS17counting_iteratorIjNSA_11use_defaultESC_SC_EEEEEE10policy1000Ei8random_1NSA_6detail15normal_iteratorINSA_10device_ptrIfEEEEJSD_EEEvT0_iT1_T2_DpNS2_10kernel_argIT3_EE_param_2[1],
	.param .align 8 .b8 _ZN3cub18CUB_300001_SM_10006detail9transform16transform_kernelINS2_10policy_hubILb1EN4cuda3std3__45tupleIJN6thrust24THRUST_300001_SM_1000_NS17counting_iteratorIjNSA_11use_defaultESC_SC_EEEEEE10policy1000Ei8random_1NSA_6detail15normal_iteratorINSA_10device_ptrIfEEEEJSD_EEEvT0_iT1_T2_DpNS2_10kernel_argIT3_EE_param_3[8],
	.param .align 8 .b8 _ZN3cub18CUB_300001_SM_10006detail9transform16transform_kernelINS2_10policy_hubILb1EN4cuda3std3__45tupleIJN6thrust24THRUST_300001_SM_1000_NS17counting_iteratorIjNSA_11use_defaultESC_SC_EEEEEE10policy1000Ei8random_1NSA_6detail15normal_iteratorINSA_10device_ptrIfEEEEJSD_EEEvT0_iT1_T2_DpNS2_10kernel_argIT3_EE_param_4[16]
)
.maxntid 128
{
	.reg .pred 	%p<17>;
	.reg .b32 	%r<70>;
	.reg .b32 	%f<5>;
	.reg .b64 	%rd<61>;

	ld.param.u32 	%r18, [_ZN3cub18CUB_300001_SM_10006detail9transform16transform_kernelINS2_10policy_hubILb1EN4cuda3std3__45tupleIJN6thrust24THRUST_300001_SM_1000_NS17counting_iteratorIjNSA_11use_defaultESC_SC_EEEEEE10policy1000Ei8random_1NSA_6detail15normal_iteratorINSA_10device_ptrIfEEEEJSD_EEEvT0_iT1_T2_DpNS2_10kernel_argIT3_EE_param_4];
	ld.param.u32 	%r19, [_ZN3cub18CUB_300001_SM_10006detail9transform16transform_kernelINS2_10policy_hubILb1EN4cuda3std3__45tupleIJN6thrust24THRUST_300001_SM_1000_NS17counting_iteratorIjNSA_11use_defaultESC_SC_EEEEEE10policy1000Ei8random_1NSA_6detail15normal_iteratorINSA_10device_ptrIfEEEEJSD_EEEvT0_iT1_T2_DpNS2_10kernel_argIT3_EE_param_0];
	ld.param.u64 	%rd18, [_ZN3cub18CUB_300001_SM_10006detail9transform16transform_kernelINS2_10policy_hubILb1EN4cuda3std3__45tupleIJN6thrust24THRUST_300001_SM_1000_NS17counting_iteratorIjNSA_11use_defaultESC_SC_EEEEEE10policy1000Ei8random_1NSA_6detail15normal_iteratorINSA_10device_ptrIfEEEEJSD_EEEvT0_iT1_T2_DpNS2_10kernel_argIT3_EE_param_3];
	ld.param.u32 	%r17, [_ZN3cub18CUB_300001_SM_10006detail9transform16transform_kernelINS2_10policy_hubILb1EN4cuda3std3__45tupleIJN6thrust24THRUST_300001_SM_1000_NS17counting_iteratorIjNSA_11use_defaultESC_SC_EEEEEE10policy1000Ei8random_1NSA_6detail15normal_iteratorINSA_10device_ptrIfEEEEJSD_EEEvT0_iT1_T2_DpNS2_10kernel_argIT3_EE_param_1];
	cvta.to.global.u64 	%rd19, %rd18;
	shl.b32 	%r20, %r17, 7;
	mov.u32 	%r21, %ctaid.x;
	mul.lo.s32 	%r22, %r20, %r21;
	sub.s32 	%r23, %r19, %r22;
	min.s32 	%r1, %r20, %r23;
	add.s32 	%r2, %r18, %r22;
	mul.wide.s32 	%rd20, %r22, 4;
	add.s64 	%rd1, %rd19, %rd20;
	setp.gt.s32 	%p1, %r20, %r23;
	@%p1 bra 	$L__BB2_10;
	setp.lt.s32 	%p2, %r17, 1;
	@%p2 bra 	$L__BB2_21;
	mov.b32 	%r66, 0;
	mov.u32 	%r3, %tid.x;
$L__BB2_3:
	shl.b32 	%r26, %r66, 7;
	add.s32 	%r6, %r26, %r3;
	add.s32 	%r7, %r6, %r2;
	setp.eq.s32 	%p3, %r7, 0;
	mov.b32 	%r67, 1;
	@%p3 bra 	$L__BB2_9;
	cvt.u64.u32 	%rd54, %r7;
	mov.b64 	%rd55, 48271;
	mov.b64 	%rd56, 1;
$L__BB2_5:
	and.b64  	%rd23, %rd54, 1;
	setp.eq.b64 	%p4, %rd23, 1;
	not.pred 	%p5, %p4;
	@%p5 bra 	$L__BB2_7;
	mul.lo.s64 	%rd24, %rd56, %rd55;
	mul.hi.u64 	%rd25, %rd24, 8589934597;
	sub.s64 	%rd26, %rd24, %rd25;
	shr.u64 	%rd27, %rd26, 1;
	add.s64 	%rd28, %rd27, %rd25;
	shr.u64 	%rd29, %rd28, 30;
	mul.lo.s64 	%rd30, %rd29, 2147483647;
	sub.s64 	%rd56, %rd24, %rd30;
$L__BB2_7:
	shr.u64 	%rd8, %rd54, 1;
	mul.lo.s64 	%rd31, %rd55, %rd55;
	mul.hi.u64 	%rd32, %rd31, -9223372032559808509;
	shr.u64 	%rd33, %rd32, 30;
	mul.lo.s64 	%rd34, %rd33, 2147483647;
	sub.s64 	%rd55, %rd31, %rd34;
	setp.gt.u64 	%p6, %rd54, 1;
	mov.u64 	%rd54, %rd8;
	@%p6 bra 	$L__BB2_5;
	cvt.u32.u64 	%r27, %rd56;
	mul.hi.u32 	%r28, %r27, 3;
	sub.s32 	%r29, %r27, %r28;
	shr.u32 	%r30, %r29, 1;
	add.s32 	%r31, %r30, %r28;
	shr.u32 	%r32, %r31, 30;
	mul.lo.s32 	%r33, %r32, 2147483647;
	sub.s32 	%r67, %r27, %r33;
$L__BB2_9:
	mul.hi.u32 	%r34, %r67, -1131474031;
	shr.u32 	%r35, %r34, 15;
	mul.lo.s32 	%r36, %r35, 44488;
	sub.s32 	%r37, %r67, %r36;
	mul.lo.s32 	%r38, %r37, 48271;
	mul.lo.s32 	%r39, %r35, 3399;
	setp.lt.u32 	%p7, %r38, %r39;
	xor.b32  	%r40, %r39, 2147483647;
	neg.s32 	%r41, %r39;
	selp.b32 	%r42, %r40, %r41, %p7;
	add.s32 	%r43, %r38, %r42;
	add.s32 	%r44, %r43, -1;
	cvt.rn.f32.u32 	%f1, %r44;
	fma.rn.f32 	%f2, %f1, 0f30000000, 0f3F800000;
	mul.wide.s32 	%rd35, %r6, 4;
	add.s64 	%rd36, %rd1, %rd35;
	st.global.f32 	[%rd36], %f2;
	add.s32 	%r66, %r66, 1;
	setp.eq.s32 	%p8, %r66, %r17;
	@%p8 bra 	$L__BB2_21;
	bra.uni 	$L__BB2_3;
$L__BB2_10:
	setp.lt.s32 	%p9, %r17, 1;
	@%p9 bra 	$L__BB2_21;
	mov.b32 	%r68, 0;
	mov.u32 	%r4, %tid.x;
$L__BB2_12:
	shl.b32 	%r46, %r68, 7;
	add.s32 	%r12, %r46, %r4;
	setp.ge.s32 	%p10, %r12, %r1;
	@%p10 bra 	$L__BB2_20;
	add.s32 	%r13, %r12, %r2;
	setp.eq.s32 	%p11, %r13, 0;
	mov.b32 	%r69, 1;
	@%p11 bra 	$L__BB2_19;
	cvt.u64.u32 	%rd58, %r13;
	mov.b64 	%rd59, 48271;
	mov.b64 	%rd60, 1;
$L__BB2_15:
	and.b64  	%rd39, %rd58, 1;
	setp.eq.b64 	%p12, %rd39, 1;
	not.pred 	%p13, %p12;
	@%p13 bra 	$L__BB2_17;
	mul.lo.s64 	%rd40, %rd60, %rd59;
	mul.hi.u64 	%rd41, %rd40, 8589934597;
	sub.s64 	%rd42, %rd40, %rd41;
	shr.u64 	%rd43, %rd42, 1;
	add.s64 	%rd44, %rd43, %rd41;
	shr.u64 	%rd45, %rd44, 30;
	mul.lo.s64 	%rd46, %rd45, 2147483647;
	sub.s64 	%rd60, %rd40, %rd46;
$L__BB2_17:
	shr.u64 	%rd16, %rd58, 1;
	mul.lo.s64 	%rd47, %rd59, %rd59;
	mul.hi.u64 	%rd48, %rd47, -9223372032559808509;
	shr.u64 	%rd49, %rd48, 30;
	mul.lo.s64 	%rd50, %rd49, 2147483647;
	sub.s64 	%rd59, %rd47, %rd50;
	setp.gt.u64 	%p14, %rd58, 1;
	mov.u64 	%rd58, %rd16;
	@%p14 bra 	$L__BB2_15;
	cvt.u32.u64 	%r48, %rd60;
	mul.hi.u32 	%r49, %r48, 3;
	sub.s32 	%r50, %r48, %r49;
	shr.u32 	%r51, %r50, 1;
	add.s32 	%r52, %r51, %r49;
	shr.u32 	%r53, %r52, 30;
	mul.lo.s32 	%r54, %r53, 2147483647;
	sub.s32 	%r69, %r48, %r54;
$L__BB2_19:
	mul.hi.u32 	%r55, %r69, -1131474031;
	shr.u32 	%r56, %r55, 15;
	mul.lo.s32 	%r57, %r56, 44488;
	sub.s32 	%r58, %r69, %r57;
	mul.lo.s32 	%r59, %r58, 48271;
	mul.lo.s32 	%r60, %r56, 3399;
	setp.lt.u32 	%p15, %r59, %r60;
	xor.b32  	%r61, %r60, 2147483647;
	neg.s32 	%r62, %r60;
	selp.b32 	%r63, %r61, %r62, %p15;
	add.s32 	%r64, %r59, %r63;
	add.s32 	%r65, %r64, -1;
	cvt.rn.f32.u32 	%f3, %r65;
	fma.rn.f32 	%f4, %f3, 0f30000000, 0f3F800000;
	mul.wide.s32 	%rd51, %r12, 4;
	add.s64 	%rd52, %rd1, %rd51;
	st.global.f32 	[%rd52], %f4;
$L__BB2_20:
	add.s32 	%r68, %r68, 1;
	setp.ne.s32 	%p16, %r68, %r17;
	@%p16 bra 	$L__BB2_12;
$L__BB2_21:
	ret;

}
	// .globl	_ZN3cub18CUB_300001_SM_10006detail9transform16transform_kernelINS2_10policy_hubILb1EN4cuda3std3__45tupleIJN6thrust24THRUST_300001_SM_1000_NS17counting_iteratorIjNSA_11use_defaultESC_SC_EEEEEE10policy1000El8random_1NSA_6detail15normal_iteratorINSA_10device_ptrIfEEEEJSD_EEEvT0_iT1_T2_DpNS2_10kernel_argIT3_EE
.visible .entry _ZN3cub18CUB_300001_SM_10006detail9transform16transform_kernelINS2_10policy_hubILb1EN4cuda3std3__45tupleIJN6thrust24THRUST_300001_SM_1000_NS17counting_iteratorIjNSA_11use_defaultESC_SC_EEEEEE10policy1000El8random_1NSA_6detail15normal_iteratorINSA_10device_ptrIfEEEEJSD_EEEvT0_iT1_T2_DpNS2_10kernel_argIT3_EE(
	.param .u64 _ZN3cub18CUB_300001_SM_10006detail9transform16transform_kernelINS2_10policy_hubILb1EN4cuda3std3__45tupleIJN6thrust24THRUST_300001_SM_1000_NS17counting_iteratorIjNSA_11use_defaultESC_SC_EEEEEE10policy1000El8random_1NSA_6detail15normal_iteratorINSA_10device_ptrIfEEEEJSD_EEEvT0_iT1_T2_DpNS2_10kernel_argIT3_EE_param_0,
	.param .u32 _ZN3cub18CUB_300001_SM_10006detail9transform16transform_kernelINS2_10policy_hubILb1EN4cuda3std3__45tupleIJN6thrust24THRUST_300001_SM_1000_NS17counting_iteratorIjNSA_11use_defaultESC_SC_EEEEEE10policy1000El8random_1NSA_6detail15normal_iteratorINSA_10device_ptrIfEEEEJSD_EEEvT0_iT1_T2_DpNS2_10kernel_argIT3_EE_param_1,
	.param .align 1 .b8 _ZN3cub18CUB_300001_SM_10006detail9transform16transform_kernelINS2_10policy_hubILb1EN4cuda3std3__45tupleIJN6thrust24THRUST_300001_SM_1000_NS17counting_iteratorIjNSA_11use_defaultESC_SC_EEEEEE10policy1000El8random_1NSA_6detail15normal_iteratorINSA_10device_ptrIfEEEEJSD_EEEvT0_iT1_T2_DpNS2_10kernel_argIT3_EE_param_2[1],
	.param .align 8 .b8 _ZN3cub18CUB_300001_SM_10006detail9transform16transform_kernelINS2_10policy_hubILb1EN4cuda3std3__45tupleIJN6thrust24THRUST_300001_SM_1000_NS17counting_iteratorIjNSA_11use_defaultESC_SC_EEEEEE10policy1000El8random_1NSA_6detail15normal_iteratorINSA_10device_ptrIfEEEEJSD_EEEvT0_iT1_T2_DpNS2_10kernel_argIT3_EE_param_3[8],
	.param .align 8 .b8 _ZN3cub18CUB_300001_SM_10006detail9transform16transform_kernelINS2_10policy_hubILb1EN4cuda3std3__45tupleIJN6thrust24THRUST_300001_SM_1000_NS17counting_iteratorIjNSA_11use_defaultESC_SC_EEEEEE10policy1000El8random_1NSA_6detail15normal_iteratorINSA_10device_ptrIfEEEEJSD_EEEvT0_iT1_T2_DpNS2_10kernel_argIT3_EE_param_4[16]
)
.maxntid 128
{
	.reg .pred 	%p<17>;
	.reg .b32 	%r<68>;
	.reg .b32 	%f<5>;
	.reg .b64 	%rd<67>;

	ld.param.u32 	%r18, [_ZN3cub18CUB_300001_SM_10006detail9transform16transform_kernelINS2_10policy_hubILb1EN4cuda3std3__45tupleIJN6thrust24THRUST_300001_SM_1000_NS17counting_iteratorIjNSA_11use_defaultESC_SC_EEEEEE10policy1000El8random_1NSA_6detail15normal_iteratorINSA_10device_ptrIfEEEEJSD_EEEvT0_iT1_T2_DpNS2_10kernel_argIT3_EE_param_4];
	ld.param.u64 	%rd18, [_ZN3cub18CUB_300001_SM_10006detail9transform16transform_kernelINS2_10policy_hubILb1EN4cuda3std3__45tupleIJN6thrust24THRUST_300001_SM_1000_NS17counting_iteratorIjNSA_11use_defaultESC_SC_EEEEEE10policy1000El8random_1NSA_6detail15normal_iteratorINSA_10device_ptrIfEEEEJSD_EEEvT0_iT1_T2_DpNS2_10kernel_argIT3_EE_param_0];
	ld.param.u64 	%rd19, [_ZN3cub18CUB_300001_SM_10006detail9transform16transform_kernelINS2_10policy_hubILb1EN4cuda3std3__45tupleIJN6thrust24THRUST_300001_SM_1000_NS17counting_iteratorIjNSA_11use_defaultESC_SC_EEEEEE10policy1000El8random_1NSA_6detail15normal_iteratorINSA_10device_ptrIfEEEEJSD_EEEvT0_iT1_T2_DpNS2_10kernel_argIT3_EE_param_3];
	ld.param.u32 	%r17, [_ZN3cub18CUB_300001_SM_10006detail9transform16transform_kernelINS2_10policy_hubILb1EN4cuda3std3__45tupleIJN6thrust24THRUST_300001_SM_1000_NS17counting_iteratorIjNSA_11use_defaultESC_SC_EEEEEE10policy1000El8random_1NSA_6detail15normal_iteratorINSA_10device_ptrIfEEEEJSD_EEEvT0_iT1_T2_DpNS2_10kernel_argIT3_EE_param_1];
	cvta.to.global.u64 	%rd20, %rd19;
	shl.b32 	%r19, %r17, 7;
	mov.u32 	%r20, %ctaid.x;
	cvt.u64.u32 	%rd21, %r20;
	cvt.s64.s32 	%rd22, %r19;
	mul.lo.s64 	%rd23, %rd22, %rd21;
	sub.s64 	%rd24, %rd18, %rd23;
	min.s64 	%rd25, %rd24, %rd22;
	cvt.u32.u64 	%r1, %rd25;
	cvt.u32.u64 	%r21, %rd23;
	add.s32 	%r2, %r18, %r21;
	shl.b64 	%rd26, %rd23, 2;
	add.s64 	%rd1, %rd20, %rd26;
	setp.eq.s32 	%p1, %r19, %r1;
	@%p1 bra 	$L__BB3_12;
	setp.lt.s32 	%p2, %r17, 1;
	@%p2 bra 	$L__BB3_21;
	mov.b32 	%r66, 0;
	mov.u32 	%r3, %tid.x;
$L__BB3_3:
	shl.b32 	%r23, %r66, 7;
	add.s32 	%r12, %r23, %r3;
	setp.ge.s32 	%p3, %r12, %r1;
	@%p3 bra 	$L__BB3_11;
	add.s32 	%r13, %r12, %r2;
	setp.eq.s32 	%p4, %r13, 0;
	mov.b32 	%r67, 1;
	@%p4 bra 	$L__BB3_10;
	cvt.u64.u32 	%rd64, %r13;
	mov.b64 	%rd65, 48271;
	mov.b64 	%rd66, 1;
$L__BB3_6:
	and.b64  	%rd29, %rd64, 1;
	setp.eq.b64 	%p5, %rd29, 1;
	not.pred 	%p6, %p5;
	@%p6 bra 	$L__BB3_8;
	mul.lo.s64 	%rd30, %rd66, %rd65;
	mul.hi.u64 	%rd31, %rd30, 8589934597;
	sub.s64 	%rd32, %rd30, %rd31;
	shr.u64 	%rd33, %rd32, 1;
	add.s64 	%rd34, %rd33, %rd31;
	shr.u64 	%rd35, %rd34, 30;
	mul.lo.s64 	%rd36, %rd35, 2147483647;
	sub.s64 	%rd66, %rd30, %rd36;
$L__BB3_8:
	shr.u64 	%rd16, %rd64, 1;
	mul.lo.s64 	%rd37, %rd65, %rd65;
	mul.hi.u64 	%rd38, %rd37, -9223372032559808509;
	shr.u64 	%rd39, %rd38, 30;
	mul.lo.s64 	%rd40, %rd39, 2147483647;
	sub.s64 	%rd65, %rd37, %rd40;
	setp.gt.u64 	%p7, %rd64, 1;
	mov.u64 	%rd64, %rd16;
	@%p7 bra 	$L__BB3_6;
	cvt.u32.u64 	%r25, %rd66;
	mul.hi.u32 	%r26, %r25, 3;
	sub.s32 	%r27, %r25, %r26;
	shr.u32 	%r28, %r27, 1;
	add.s32 	%r29, %r28, %r26;
	shr.u32 	%r30, %r29, 30;
	mul.lo.s32 	%r31, %r30, 2147483647;
	sub.s32 	%r67, %r25, %r31;
$L__BB3_10:
	mul.hi.u32 	%r32, %r67, -1131474031;
	shr.u32 	%r33, %r32, 15;
	mul.lo.s32 	%r34, %r33, 44488;
	sub.s32 	%r35, %r67, %r34;
	mul.lo.s32 	%r36, %r35, 48271;
	mul.lo.s32 	%r37, %r33, 3399;
	setp.lt.u32 	%p8, %r36, %r37;
	xor.b32  	%r38, %r37, 2147483647;
	neg.s32 	%r39, %r37;
	selp.b32 	%r40, %r38, %r39, %p8;
	add.s32 	%r41, %r36, %r40;
	add.s32 	%r42, %r41, -1;
	cvt.rn.f32.u32 	%f1, %r42;
	fma.rn.f32 	%f2, %f1, 0f30000000, 0f3F800000;
	mul.wide.s32 	%rd41, %r12, 4;
	add.s64 	%rd42, %rd1, %rd41;
	st.global.f32 	[%rd42], %f2;
$L__BB3_11:
	add.s32 	%r66, %r66, 1;
	setp.ne.s32 	%p9, %r66, %r17;
	@%p9 bra 	$L__BB3_3;
	bra.uni 	$L__BB3_21;
$L__BB3_12:
	setp.lt.s32 	%p10, %r17, 1;
	@%p10 bra 	$L__BB3_21;
	mov.b32 	%r64, 0;
	mov.u32 	%r4, %tid.x;
$L__BB3_14:
	shl.b32 	%r45, %r64, 7;
	add.s32 	%r6, %r45, %r4;
	add.s32 	%r7, %r6, %r2;
	setp.eq.s32 	%p11, %r7, 0;
	mov.b32 	%r65, 1;
	@%p11 bra 	$L__BB3_20;
	cvt.u64.u32 	%rd60, %r7;
	mov.b64 	%rd61, 48271;
	mov.b64 	%rd62, 1;
$L__BB3_16:
	and.b64  	%rd45, %rd60, 1;
	setp.eq.b64 	%p12, %rd45, 1;
	not.pred 	%p13, %p12;
	@%p13 bra 	$L__BB3_18;
	mul.lo.s64 	%rd46, %rd62, %rd61;
	mul.hi.u64 	%rd47, %rd46, 8589934597;
	sub.s64 	%rd48, %rd46, %rd47;
	shr.u64 	%rd49, %rd48, 1;
	add.s64 	%rd50, %rd49, %rd47;
	shr.u64 	%rd51, %rd50, 30;
	mul.lo.s64 	%rd52, %rd51, 2147483647;
	sub.s64 	%rd62, %rd46, %rd52;
$L__BB3_18:
	shr.u64 	%rd8, %rd60, 1;
	mul.lo.s64 	%rd53, %rd61, %rd61;
	mul.hi.u64 	%rd54, %rd53, -9223372032559808509;
	shr.u64 	%rd55, %rd54, 30;
	mul.lo.s64 	%rd56, %rd55, 2147483647;
	sub.s64 	%rd61, %rd53, %rd56;
	setp.gt.u64 	%p14, %rd60, 1;
	mov.u64 	%rd60, %rd8;
	@%p14 bra 	$L__BB3_16;
	cvt.u32.u64 	%r46, %rd62;
	mul.hi.u32 	%r47, %r46, 3;
	sub.s32 	%r48, %r46, %r47;
	shr.u32 	%r49, %r48, 1;
	add.s32 	%r50, %r49, %r47;
	shr.u32 	%r51, %r50, 30;
	mul.lo.s32 	%r52, %r51, 2147483647;
	sub.s32 	%r65, %r46, %r52;
$L__BB3_20:
	mul.hi.u32 	%r53, %r65, -1131474031;
	shr.u32 	%r54, %r53, 15;
	mul.lo.s32 	%r55, %r54, 44488;
	sub.s32 	%r56, %r65, %r55;
	mul.lo.s32 	%r57, %r56, 48271;
	mul.lo.s32 	%r58, %r54, 3399;
	setp.lt.u32 	%p15, %r57, %r58;
	xor.b32  	%r59, %r58, 2147483647;
	neg.s32 	%r60, %r58;
	selp.b32 	%r61, %r59, %r60, %p15;
	add.s32 	%r62, %r57, %r61;
	add.s32 	%r63, %r62, -1;
	cvt.rn.f32.u32 	%f3, %r63;
	fma.rn.f32 	%f4, %f3, 0f30000000, 0f3F800000;
	mul.wide.s32 	%rd57, %r6, 4;
	add.s64 	%rd58, %rd1, %rd57;
	st.global.f32 	[%rd58], %f4;
	add.s32 	%r64, %r64, 1;
	setp.eq.s32 	%p16, %r64, %r17;
	@%p16 bra 	$L__BB3_21;
	bra.uni 	$L__BB3_14;
$L__BB3_21:
	ret;

}
	// .globl	_ZN3cub18CUB_300001_SM_10006detail9transform16transform_kernelINS2_10policy_hubILb1EN4cuda3std3__45tupleIJN6thrust24THRUST_300001_SM_1000_NS17counting_iteratorIjNSA_11use_defaultESC_SC_EEEEEE10policy1000Ei8random_2NSA_6detail15normal_iteratorINSA_10device_ptrIfEEEEJSD_EEEvT0_iT1_T2_DpNS2_10kernel_argIT3_EE
.visible .entry _ZN3cub18CUB_300001_SM_10006detail9transform16transform_kernelINS2_10policy_hubILb1EN4cuda3std3__45tupleIJN6thrust24THRUST_300001_SM_1000_NS17counting_iteratorIjNSA_11use_defaultESC_SC_EEEEEE10policy1000Ei8random_2NSA_6detail15normal_iteratorINSA_10device_ptrIfEEEEJSD_EEEvT0_iT1_T2_DpNS2_10kernel_argIT3_EE(
	.param .u32 _ZN3cub18CUB_300001_SM_10006detail9transform16transform_kernelINS2_10policy_hubILb1EN4cuda3std3__45tupleIJN6thrust24THRUST_300001_SM_1000_NS17counting_iteratorIjNSA_11use_defaultESC_SC_EEEEEE10policy1000Ei8random_2NSA_6detail15normal_iteratorINSA_10device_ptrIfEEEEJSD_EEEvT0_iT1_T2_DpNS2_10kernel_argIT3_EE_param_0,
	.param .u32 _ZN3cub18CUB_300001_SM_10006detail9transform16transform_kernelINS2_10policy_hubILb1EN4cuda3std3__45tupleIJN6thrust24THRUST_300001_SM_1000_NS17counting_iteratorIjNSA_11use_defaultESC_SC_EEEEEE10policy1000Ei8random_2NSA_6detail15normal_iteratorINSA_10device_ptrIfEEEEJSD_EEEvT0_iT1_T2_DpNS2_10kernel_argIT3_EE_param_1,
	.param .align 1 .b8 _ZN3cub18CUB_300001_SM_10006detail9transform16transform_kernelINS2_10policy_hubILb1EN4cuda3std3__45tupleIJN6thrust24THRUST_300001_SM_1000_NS17counting_iteratorIjNSA_11use_defaultESC_SC_EEEEEE10policy1000Ei8random_2NSA_6detail15normal_iteratorINSA_10device_ptrIfEEEEJSD_EEEvT0_iT1_T2_DpNS2_10kernel_argIT3_EE_param_2[1],
	.param .align 8 .b8 _ZN3cub18CUB_300001_SM_10006detail9transform16transform_kernelINS2_10policy_hubILb1EN4cuda3std3__45tupleIJN6thrust24THRUST_300001_SM_1000_NS17counting_iteratorIjNSA_11use_defaultESC_SC_EEEEEE10policy1000Ei8random_2NSA_6detail15normal_iteratorINSA_10device_ptrIfEEEEJSD_EEEvT0_iT1_T2_DpNS2_10kernel_argIT3_EE_param_3[8],
	.param .align 8 .b8 _ZN3cub18CUB_300001_SM_10006detail9transform16transform_kernelINS2_10policy_hubILb1EN4cuda3std3__45tupleIJN6thrust24THRUST_300001_SM_1000_NS17counting_iteratorIjNSA_11use_defaultESC_SC_EEEEEE10policy1000Ei8random_2NSA_6detail15normal_iteratorINSA_10device_ptrIfEEEEJSD_EEEvT0_iT1_T2_DpNS2_10kernel_argIT3_EE_param_4[16]
)
.maxntid 128
{
	.reg .pred 	%p<17>;
	.reg .b32 	%r<68>;
	.reg .b32 	%f<5>;
	.reg .b64 	%rd<61>;

	ld.param.u32 	%r18, [_ZN3cub18CUB_300001_SM_10006detail9transform16transform_kernelINS2_10policy_hubILb1EN4cuda3std3__45tupleIJN6thrust24THRUST_300001_SM_1000_NS17counting_iteratorIjNSA_11use_defaultESC_SC_EEEEEE10policy1000Ei8random_2NSA_6detail15normal_iteratorINSA_10device_ptrIfEEEEJSD_EEEvT0_iT1_T2_DpNS2_10kernel_argIT3_EE_param_4];
	ld.param.u32 	%r19, [_ZN3cub18CUB_300001_SM_10006detail9transform16transform_kernelINS2_10policy_hubILb1EN4cuda3std3__45tupleIJN6thrust24THRUST_300001_SM_1000_NS17counting_iteratorIjNSA_11use_defaultESC_SC_EEEEEE10policy1000Ei8random_2NSA_6detail15normal_iteratorINSA_10device_ptrIfEEEEJSD_EEEvT0_iT1_T2_DpNS2_10kernel_argIT3_EE_param_0];
	ld.param.u64 	%rd18, [_ZN3cub18CUB_300001_SM_10006detail9transform16transform_kernelINS2_10policy_hubILb1EN4cuda3std3__45tupleIJN6thrust24THRUST_300001_SM_1000_NS17counting_iteratorIjNSA_11use_defaultESC_SC_EEEEEE10policy1000Ei8random_2NSA_6detail15normal_iteratorINSA_10device_ptrIfEEEEJSD_EEEvT0_iT1_T2_DpNS2_10kernel_argIT3_EE_param_3];
	ld.param.u32 	%r17, [_ZN3cub18CUB_300001_SM_10006detail9transform16transform_kernelINS2_10policy_hubILb1EN4cuda3std3__45tupleIJN6thrust24THRUST_300001_SM_1000_NS17counting_iteratorIjNSA_11use_defaultESC_SC_EEEEEE10policy1000Ei8random_2NSA_6detail15normal_iteratorINSA_10device_ptrIfEEEEJSD_EEEvT0_iT1_T2_DpNS2_10kernel_argIT3_EE_param_1];
	cvta.to.global.u64 	%rd19, %rd18;
	shl.b32 	%r20, %r17, 7;
	mov.u32 	%r21, %ctaid.x;
	mul.lo.s32 	%r22, %r20, %r21;
	sub.s32 	%r23, %r19, %r22;
	min.s32 	%r1, %r20, %r23;
	add.s32 	%r2, %r18, %r22;
	mul.wide.s32 	%rd20, %r22, 4;
	add.s64 	%rd1, %rd19, %rd20;
	setp.gt.s32 	%p1, %r20, %r23;
	@%p1 bra 	$L__BB4_10;
	setp.lt.s32 	%p2, %r17, 1;
	@%p2 bra 	$L__BB4_21;
	mov.b32 	%r64, 0;
	mov.u32 	%r3, %tid.x;
$L__BB4_3:
	shl.b32 	%r26, %r64, 7;
	add.s32 	%r6, %r26, %r3;
	add.s32 	%r7, %r6, %r2;
	setp.eq.s32 	%p3, %r7, 0;
	mov.b32 	%r65, 1;
	@%p3 bra 	$L__BB4_9;
	cvt.u64.u32 	%rd54, %r7;
	mov.b64 	%rd55, 48271;
	mov.b64 	%rd56, 1;
$L__BB4_5:
	and.b64  	%rd23, %rd54, 1;
	setp.eq.b64 	%p4, %rd23, 1;
	not.pred 	%p5, %p4;
	@%p5 bra 	$L__BB4_7;
	mul.lo.s64 	%rd24, %rd56, %rd55;
	mul.hi.u64 	%rd25, %rd24, 8589934597;
	sub.s64 	%rd26, %rd24, %rd25;
	shr.u64 	%rd27, %rd26, 1;
	add.s64 	%rd28, %rd27, %rd25;
	shr.u64 	%rd29, %rd28, 30;
	mul.lo.s64 	%rd30, %rd29, 2147483647;
	sub.s64 	%rd56, %rd24, %rd30;
$L__BB4_7:
	shr.u64 	%rd8, %rd54, 1;
	mul.lo.s64 	%rd31, %rd55, %rd55;
	mul.hi.u64 	%rd32, %rd31, -9223372032559808509;
	shr.u64 	%rd33, %rd32, 30;
	mul.lo.s64 	%rd34, %rd33, 2147483647;
	sub.s64 	%rd55, %rd31, %rd34;
	setp.gt.u64 	%p6, %rd54, 1;
	mov.u64 	%rd54, %rd8;
	@%p6 bra 	$L__BB4_5;
	cvt.u32.u64 	%r27, %rd56;
	mul.hi.u32 	%r28, %r27, 3;
	sub.s32 	%r29, %r27, %r28;
	shr.u32 	%r30, %r29, 1;
	add.s32 	%r31, %r30, %r28;
	shr.u32 	%r32, %r31, 30;
	mul.lo.s32 	%r33, %r32, 2147483647;
	sub.s32 	%r65, %r27, %r33;
$L__BB4_9:
	mul.hi.u32 	%r34, %r65, -1131474031;
	shr.u32 	%r35, %r34, 15;
	mul.lo.s32 	%r36, %r35, 44488;
	sub.s32 	%r37, %r65, %r36;
	mul.lo.s32 	%r38, %r37, 48271;
	mul.lo.s32 	%r39, %r35, 3399;
	setp.lt.u32 	%p7, %r38, %r39;
	xor.b32  	%r40, %r39, 2147483647;
	neg.s32 	%r41, %r39;
	selp.b32 	%r42, %r40, %r41, %p7;
	add.s32 	%r43, %r42, %r38;
	cvt.rn.f32.u32 	%f1, %r43;
	mul.f32 	%f2, %f1, 0f30000000;
	mul.wide.s32 	%rd35, %r6, 4;
	add.s64 	%rd36, %rd1, %rd35;
	st.global.f32 	[%rd36], %f2;
	add.s32 	%r64, %r64, 1;
	setp.eq.s32 	%p8, %r64, %r17;
	@%p8 bra 	$L__BB4_21;
	bra.uni 	$L__BB4_3;
$L__BB4_10:
	setp.lt.s32 	%p9, %r17, 1;
	@%p9 bra 	$L__BB4_21;
	mov.b32 	%r66, 0;
	mov.u32 	%r4, %tid.x;
$L__BB4_12:
	shl.b32 	%r45, %r66, 7;
	add.s32 	%r12, %r45, %r4;
	setp.ge.s32 	%p10, %r12, %r1;
	@%p10 bra 	$L__BB4_20;
	add.s32 	%r13, %r12, %r2;
	setp.eq.s32 	%p11, %r13, 0;
	mov.b32 	%r67, 1;
	@%p11 bra 	$L__BB4_19;
	cvt.u64.u32 	%rd58, %r13;
	mov.b64 	%rd59, 48271;
	mov.b64 	%rd60, 1;
$L__BB4_15:
	and.b64  	%rd39, %rd58, 1;
	setp.eq.b64 	%p12, %rd39, 1;
	not.pred 	%p13, %p12;
	@%p13 bra 	$L__BB4_17;
	mul.lo.s64 	%rd40, %rd60, %rd59;
	mul.hi.u64 	%rd41, %rd40, 8589934597;
	sub.s64 	%rd42, %rd40, %rd41;
	shr.u64 	%rd43, %rd42, 1;
	add.s64 	%rd44, %rd43, %rd41;
	shr.u64 	%rd45, %rd44, 30;
	mul.lo.s64 	%rd46, %rd45, 2147483647;
	sub.s64 	%rd60, %rd40, %rd46;
$L__BB4_17:
	shr.u64 	%rd16, %rd58, 1;
	mul.lo.s64 	%rd47, %rd59, %rd59;
	mul.hi.u64 	%rd48, %rd47, -9223372032559808509;
	shr.u64 	%rd49, %rd48, 30;
	mul.lo.s64 	%rd50, %rd49, 2147483647;
	sub.s64 	%rd59, %rd47, %rd50;
	setp.gt.u64 	%p14, %rd58, 1;
	mov.u64 	%rd58, %rd16;
	@%p14 bra 	$L__BB4_15;
	cvt.u32.u64 	%r47, %rd60;
	mul.hi.u32 	%r48, %r47, 3;
	sub.s32 	%r49, %r47, %r48;
	shr.u32 	%r50, %r49, 1;
	add.s32 	%r51, %r50, %r48;
	shr.u32 	%r52, %r51, 30;
	mul.lo.s32 	%r53, %r52, 2147483647;
	sub.s32 	%r67, %r47, %r53;
$L__BB4_19:
	mul.hi.u32 	%r54, %r67, -1131474031;
	shr.u32 	%r55, %r54, 15;
	mul.lo.s32 	%r56, %r55, 44488;
	sub.s32 	%r57, %r67, %r56;
	mul.lo.s32 	%r58, %r57, 48271;
	mul.lo.s32 	%r59, %r55, 3399;
	setp.lt.u32 	%p15, %r58, %r59;
	xor.b32  	%r60, %r59, 2147483647;
	neg.s32 	%r61, %r59;
	selp.b32 	%r62, %r60, %r61, %p15;
	add.s32 	%r63, %r62, %r58;
	cvt.rn.f32.u32 	%f3, %r63;
	mul.f32 	%f4, %f3, 0f30000000;
	mul.wide.s32 	%rd51, %r12, 4;
	add.s64 	%rd52, %rd1, %rd51;
	st.global.f32 	[%rd52], %f4;
$L__BB4_20:
	add.s32 	%r66, %r66, 1;
	setp.ne.s32 	%p16, %r66, %r17;
	@%p16 bra 	$L__BB4_12;
$L__BB4_21:
	ret;

}
	// .globl	_ZN3cub18CUB_300001_SM_10006detail9transform16transform_kernelINS2_10policy_hubILb1EN4cuda3std3__45tupleIJN6thrust24THRUST_300001_SM_1000_NS17counting_iteratorIjNSA_11use_defaultESC_SC_EEEEEE10policy1000El8random_2NSA_6detail15normal_iteratorINSA_10device_ptrIfEEEEJSD_EEEvT0_iT1_T2_DpNS2_10kernel_argIT3_EE
.visible .entry _ZN3cub18CUB_300001_SM_10006detail9transform16transform_kernelINS2_10policy_hubILb1EN4cuda3std3__45tupleIJN6thrust24THRUST_300001_SM_1000_NS17counting_iteratorIjNSA_11use_defaultESC_SC_EEEEEE10policy1000El8random_2NSA_6detail15normal_iteratorINSA_10device_ptrIfEEEEJSD_EEEvT0_iT1_T2_DpNS2_10kernel_argIT3_EE(
	.param .u64 _ZN3cub18CUB_300001_SM_10006detail9transform16transform_kernelINS2_10policy_hubILb1EN4cuda3std3__45tupleIJN6thrust24THRUST_300001_SM_1000_NS17counting_iteratorIjNSA_11use_defaultESC_SC_EEEEEE10policy1000El8random_2NSA_6detail15normal_iteratorINSA_10device_ptrIfEEEEJSD_EEEvT0_iT1_T2_DpNS2_10kernel_argIT3_EE_param_0,
	.param .u32 _ZN3cub18CUB_300001_SM_10006detail9transform16transform_kernelINS2_10policy_hubILb1EN4cuda3std3__45tupleIJN6thrust24THRUST_300001_SM_1000_NS17counting_iteratorIjNSA_11use_defaultESC_SC_EEEEEE10policy1000El8random_2NSA_6detail15normal_iteratorINSA_10device_ptrIfEEEEJSD_EEEvT0_iT1_T2_DpNS2_10kernel_argIT3_EE_param_1,
	.param .align 1 .b8 _ZN3cub18CUB_300001_SM_10006detail9transform16transform_kernelINS2_10policy_hubILb1EN4cuda3std3__45tupleIJN6thrust24THRUST_300001_SM_1000_NS17counting_iteratorIjNSA_11use_defaultESC_SC_EEEEEE10policy1000El8random_2NSA_6detail15normal_iteratorINSA_10device_ptrIfEEEEJSD_EEEvT0_iT1_T2_DpNS2_10kernel_argIT3_EE_param_2[1],
	.param .align 8 .b8 _ZN3cub18CUB_300001_SM_10006detail9transform16transform_kernelINS2_10policy_hubILb1EN4cuda3std3__45tupleIJN6thrust24THRUST_300001_SM_1000_NS17counting_iteratorIjNSA_11use_defaultESC_SC_EEEEEE10policy1000El8random_2NSA_6detail15normal_iteratorINSA_10device_ptrIfEEEEJSD_EEEvT0_iT1_T2_DpNS2_10kernel_argIT3_EE_param_3[8],
	.param .align 8 .b8 _ZN3cub18CUB_300001_SM_10006detail9transform16transform_kernelINS2_10policy_hubILb1EN4cuda3std3__45tupleIJN6thrust24THRUST_300001_SM_1000_NS17counting_iteratorIjNSA_11use_defaultESC_SC_EEEEEE10policy1000El8random_2NSA_6detail15normal_iteratorINSA_10device_ptrIfEEEEJSD_EEEvT0_iT1_T2_DpNS2_10kernel_argIT3_EE_param_4[16]
)
.maxntid 128
{
	.reg .pred 	%p<17>;
	.reg .b32 	%r<66>;
	.reg .b32 	%f<5>;
	.reg .b64 	%rd<67>;

	ld.param.u32 	%r18, [_ZN3cub18CUB_300001_SM_10006detail9transform16transform_kernelINS2_10policy_hubILb1EN4cuda3std3__45tupleIJN6thrust24THRUST_300001_SM_1000_NS17counting_iteratorIjNSA_11use_defaultESC_SC_EEEEEE10policy1000El8random_2NSA_6detail15normal_iteratorINSA_10device_ptrIfEEEEJSD_EEEvT0_iT1_T2_DpNS2_10kernel_argIT3_EE_param_4];
	ld.param.u64 	%rd18, [_ZN3cub18CUB_300001_SM_10006detail9transform16transform_kernelINS2_10policy_hubILb1EN4cuda3std3__45tupleIJN6thrust24THRUST_300001_SM_1000_NS17counting_iteratorIjNSA_11use_defaultESC_SC_EEEEEE10policy1000El8random_2NSA_6detail15normal_iteratorINSA_10device_ptrIfEEEEJSD_EEEvT0_iT1_T2_DpNS2_10kernel_argIT3_EE_param_0];
	ld.param.u64 	%rd19, [_ZN3cub18CUB_300001_SM_10006detail9transform16transform_kernelINS2_10policy_hubILb1EN4cuda3std3__45tupleIJN6thrust24THRUST_300001_SM_1000_NS17counting_iteratorIjNSA_11use_defaultESC_SC_EEEEEE10policy1000El8random_2NSA_6detail15normal_iteratorINSA_10device_ptrIfEEEEJSD_EEEvT0_iT1_T2_DpNS2_10kernel_argIT3_EE_param_3];
	ld.param.u32 	%r17, [_ZN3cub18CUB_300001_SM_10006detail9transform16transform_kernelINS2_10policy_hubILb1EN4cuda3std3__45tupleIJN6thrust24THRUST_300001_SM_1000_NS17counting_iteratorIjNSA_11use_defaultESC_SC_EEEEEE10policy1000El8random_2NSA_6detail15normal_iteratorINSA_10device_ptrIfEEEEJSD_EEEvT0_iT1_T2_DpNS2_10kernel_argIT3_EE_param_1];
	cvta.to.global.u64 	%rd20, %rd19;
	shl.b32 	%r19, %r17, 7;
	mov.u32 	%r20, %ctaid.x;
	cvt.u64.u32 	%rd21, %r20;
	cvt.s64.s32 	%rd22, %r19;
	mul.lo.s64 	%rd23, %rd22, %rd21;
	sub.s64 	%rd24, %rd18, %rd23;
	min.s64 	%rd25, %rd24, %rd22;
	cvt.u32.u64 	%r1, %rd25;
	cvt.u32.u64 	%r21, %rd23;
	add.s32 	%r2, %r18, %r21;
	shl.b64 	%rd26, %rd23, 2;
	add.s64 	%rd1, %rd20, %rd26;
	setp.eq.s32 	%p1, %r19, %r1;
	@%p1 bra 	$L__BB5_12;
	setp.lt.s32 	%p2, %r17, 1;
	@%p2 bra 	$L__BB5_21;
	mov.b32 	%r64, 0;
	mov.u32 	%r3, %tid.x;
$L__BB5_3:
	shl.b32 	%r23, %r64, 7;
	add.s32 	%r12, %r23, %r3;
	setp.ge.s32 	%p3, %r12, %r1;
	@%p3 bra 	$L__BB5_11;
	add.s32 	%r13, %r12, %r2;
	setp.eq.s32 	%p4, %r13, 0;
	mov.b32 	%r65, 1;
	@%p4 bra 	$L__BB5_10;
	cvt.u64.u32 	%rd64, %r13;
	mov.b64 	%rd65, 48271;
	mov.b64 	%rd66, 1;
$L__BB5_6:
	and.b64  	%rd29, %rd64, 1;
	setp.eq.b64 	%p5, %rd29, 1;
	not.pred 	%p6, %p5;
	@%p6 bra 	$L__BB5_8;
	mul.lo.s64 	%rd30, %rd66, %rd65;
	mul.hi.u64 	%rd31, %rd30, 8589934597;
	sub.s64 	%rd32, %rd30, %rd31;
	shr.u64 	%rd33, %rd32, 1;
	add.s64 	%rd34, %rd33, %rd31;
	shr.u64 	%rd35, %rd34, 30;
	mul.lo.s64 	%rd36, %rd35, 2147483647;
	sub.s64 	%rd66, %rd30, %rd36;
$L__BB5_8:
	shr.u64 	%rd16, %rd64, 1;
	mul.lo.s64 	%rd37, %rd65, %rd65;
	mul.hi.u64 	%rd38, %rd37, -9223372032559808509;
	shr.u64 	%rd39, %rd38, 30;
	mul.lo.s64 	%rd40, %rd39, 2147483647;
	sub.s64 	%rd65, %rd37, %rd40;
	setp.gt.u64 	%p7, %rd64, 1;
	mov.u64 	%rd64, %rd16;
	@%p7 bra 	$L__BB5_6;
	cvt.u32.u64 	%r25, %rd66;
	mul.hi.u32 	%r26, %r25, 3;
	sub.s32 	%r27, %r25, %r26;
	shr.u32 	%r28, %r27, 1;
	add.s32 	%r29, %r28, %r26;
	shr.u32 	%r30, %r29, 30;
	mul.lo.s32 	%r31, %r30, 2147483647;
	sub.s32 	%r65, %r25, %r31;
$L__BB5_10:
	mul.hi.u32 	%r32, %r65, -1131474031;
	shr.u32 	%r33, %r32, 15;
	mul.lo.s32 	%r34, %r33, 44488;
	sub.s32 	%r35, %r65, %r34;
	mul.lo.s32 	%r36, %r35, 48271;
	mul.lo.s32 	%r37, %r33, 3399;
	setp.lt.u32 	%p8, %r36, %r37;
	xor.b32  	%r38, %r37, 2147483647;
	neg.s32 	%r39, %r37;
	selp.b32 	%r40, %r38, %r39, %p8;
	add.s32 	%r41, %r40, %r36;
	cvt.rn.f32.u32 	%f1, %r41;
	mul.f32 	%f2, %f1, 0f30000000;
	mul.wide.s32 	%rd41, %r12, 4;
	add.s64 	%rd42, %rd1, %rd41;
	st.global.f32 	[%rd42], %f2;
$L__BB5_11:
	add.s32 	%r64, %r64, 1;
	setp.ne.s32 	%p9, %r64, %r17;
	@%p9 bra 	$L__BB5_3;
	bra.uni 	$L__BB5_21;
$L__BB5_12:
	setp.lt.s32 	%p10, %r17, 1;
	@%p10 bra 	$L__BB5_21;
	mov.b32 	%r62, 0;
	mov.u32 	%r4, %tid.x;
$L__BB5_14:
	shl.b32 	%r44, %r62, 7;
	add.s32 	%r6, %r44, %r4;
	add.s32 	%r7, %r6, %r2;
	setp.eq.s32 	%p11, %r7, 0;
	mov.b32 	%r63, 1;
	@%p11 bra 	$L__BB5_20;
	cvt.u64.u32 	%rd60, %r7;
	mov.b64 	%rd61, 48271;
	mov.b64 	%rd62, 1;
$L__BB5_16:
	and.b64  	%rd45, %rd60, 1;
	setp.eq.b64 	%p12, %rd45, 1;
	not.pred 	%p13, %p12;
	@%p13 bra 	$L__BB5_18;
	mul.lo.s64 	%rd46, %rd62, %rd61;
	mul.hi.u64 	%rd47, %rd46, 8589934597;
	sub.s64 	%rd48, %rd46, %rd47;
	shr.u64 	%rd49, %rd48, 1;
	add.s64 	%rd50, %rd49, %rd47;
	shr.u64 	%rd51, %rd50, 30;
	mul.lo.s64 	%rd52, %rd51, 2147483647;
	sub.s64 	%rd62, %rd46, %rd52;
$L__BB5_18:
	shr.u64 	%rd8, %rd60, 1;
	mul.lo.s64 	%rd53, %rd61, %rd61;
	mul.hi.u64 	%rd54, %rd53, -9223372032559808509;
	shr.u64 	%rd55, %rd54, 30;
	mul.lo.s64 	%rd56, %rd55, 2147483647;
	sub.s64 	%rd61, %rd53, %rd56;
	setp.gt.u64 	%p14, %rd60, 1;
	mov.u64 	%rd60, %rd8;
	@%p14 bra 	$L__BB5_16;
	cvt.u32.u64 	%r45, %rd62;
	mul.hi.u32 	%r46, %r45, 3;
	sub.s32 	%r47, %r45, %r46;
	shr.u32 	%r48, %r47, 1;
	add.s32 	%r49, %r48, %r46;
	shr.u32 	%r50, %r49, 30;
	mul.lo.s32 	%r51, %r50, 2147483647;
	sub.s32 	%r63, %r45, %r51;
$L__BB5_20:
	mul.hi.u32 	%r52, %r63, -1131474031;
	shr.u32 	%r53, %r52, 15;
	mul.lo.s32 	%r54, %r53, 44488;
	sub.s32 	%r55, %r63, %r54;
	mul.lo.s32 	%r56, %r55, 48271;
	mul.lo.s32 	%r57, %r53, 3399;
	setp.lt.u32 	%p15, %r56, %r57;
	xor.b32  	%r58, %r57, 2147483647;
	neg.s32 	%r59, %r57;
	selp.b32 	%r60, %r58, %r59, %p15;
	add.s32 	%r61, %r60, %r56;
	cvt.rn.f32.u32 	%f3, %r61;
	mul.f32 	%f4, %f3, 0f30000000;
	mul.wide.s32 	%rd57, %r6, 4;
	add.s64 	%rd58, %rd1, %rd57;
	st.global.f32 	[%rd58], %f4;
	add.s32 	%r62, %r62, 1;
	setp.eq.s32 	%p16, %r62, %r17;
	@%p16 bra 	$L__BB5_21;
	bra.uni 	$L__BB5_14;
$L__BB5_21:
	ret;

}


// ===== COMPILED SASS (sm_100) =====

	.target	sm_100

	.elftype	@"ET_EXEC"


//--------------------- .note.nv.tkinfo           --------------------------
	.section	.note.nv.tkinfo,"",@"SHT_NOTE"
	.sectionflags	@"SHF_NOTE_NV_TKINFO"
	.tkinfo
        /*0018*/ 	.word	0x00000002
        /*0030*/ 	.string	""
        /*0030*/ 	.string	"ptxas"
        /*0030*/ 	.string	"Cuda compilation tools, release 13.0, V13.0.88"
        /*0030*/ 	.string	"Build cuda_13.0.r13.0/compiler.36424714_0"
        /*0030*/ 	.string	"-arch sm_100 -m 64 "



//--------------------- .note.nv.cuinfo           --------------------------
	.section	.note.nv.cuinfo,"",@"SHT_NOTE"
	.sectionflags	@"SHF_NOTE_NV_CUINFO"
        /*0018*/ 	.short	0x0002
        /*001a*/ 	.short	0x0064
        /*001c*/ 	.short	0x0082
	.zero		2


//--------------------- .nv.info                  --------------------------
	.section	.nv.info,"",@"SHT_CUDA_INFO"
	.align	4


	//----- nvinfo : EIATTR_REGCOUNT
	.align		4
        /*0000*/ 	.byte	0x04, 0x2f
        /*0002*/ 	.short	(.L_44 - .L_43)
	.align		4
.L_43:
        /*0004*/ 	.word	index@(_ZN3cub18CUB_300001_SM_10006detail11EmptyKernelIvEEvv)
        /*0008*/ 	.word	0x00000004


	//----- nvinfo : EIATTR_FRAME_SIZE
	.align		4
.L_44:
        /*000c*/ 	.byte	0x04, 0x11
        /*000e*/ 	.short	(.L_46 - .L_45)
	.align		4
.L_45:
        /*0010*/ 	.word	index@(_ZN3cub18CUB_300001_SM_10006detail11EmptyKernelIvEEvv)
        /*0014*/ 	.word	0x00000000


	//----- nvinfo : EIATTR_REGCOUNT
	.align		4
.L_46:
        /*0018*/ 	.byte	0x04, 0x2f
        /*001a*/ 	.short	(.L_48 - .L_47)
	.align		4
.L_47:
        /*001c*/ 	.word	index@(_ZN3cub18CUB_300001_SM_10006detail8for_each13static_kernelINS2_12policy_hub_t12policy_500_tEmN6thrust24THRUST_300001_SM_1000_NS8cuda_cub20__uninitialized_fill7functorINS7_10device_ptrIfEEfEEEEvT0_T1_)
        /*0020*/ 	.word	0x00000008


	//----- nvinfo : EIATTR_FRAME_SIZE
	.align		4
.L_48:
        /*0024*/ 	.byte	0x04, 0x11
        /*0026*/ 	.short	(.L_50 - .L_49)
	.align		4
.L_49:
        /*0028*/ 	.word	index@(_ZN3cub18CUB_300001_SM_10006detail8for_each13static_kernelINS2_12policy_hub_t12policy_500_tEmN6thrust24THRUST_300001_SM_1000_NS8cuda_cub20__uninitialized_fill7functorINS7_10device_ptrIfEEfEEEEvT0_T1_)
        /*002c*/ 	.word	0x00000000


	//----- nvinfo : EIATTR_REGCOUNT
	.align		4
.L_50:
        /*0030*/ 	.byte	0x04, 0x2f
        /*0032*/ 	.short	(.L_52 - .L_51)
	.align		4
.L_51:
        /*0034*/ 	.word	index@(_ZN3cub18CUB_300001_SM_10006detail9transform16transform_kernelINS2_10policy_hubILb1EN4cuda3std3__45tupleIJN6thrust24THRUST_300001_SM_1000_NS17counting_iteratorIjNSA_11use_defaultESC_SC_EEEEEE10policy1000Ei8random_1NSA_6detail15normal_iteratorINSA_10device_ptrIfEEEEJSD_EEEvT0_iT1_T2_DpNS2_10kernel_argIT3_EE)
        /*0038*/ 	.word	0x00000019


	//----- nvinfo : EIATTR_FRAME_SIZE
	.align		4
.L_52:
        /*003c*/ 	.byte	0x04, 0x11
        /*003e*/ 	.short	(.L_54 - .L_53)
	.align		4
.L_53:
        /*0040*/ 	.word	index@(_ZN3cub18CUB_300001_SM_10006detail9transform16transform_kernelINS2_10policy_hubILb1EN4cuda3std3__45tupleIJN6thrust24THRUST_300001_SM_1000_NS17counting_iteratorIjNSA_11use_defaultESC_SC_EEEEEE10policy1000Ei8random_1NSA_6detail15normal_iteratorINSA_10device_ptrIfEEEEJSD_EEEvT0_iT1_T2_DpNS2_10kernel_argIT3_EE)
        /*0044*/ 	.word	0x00000000


	//----- nvinfo : EIATTR_REGCOUNT
	.align		4
.L_54:
        /*0048*/ 	.byte	0x04, 0x2f
        /*004a*/ 	.short	(.L_56 - .L_55)
	.align		4
.L_55:
        /*004c*/ 	.word	index@(_ZN3cub18CUB_300001_SM_10006detail9transform16transform_kernelINS2_10policy_hubILb1EN4cuda3std3__45tupleIJN6thrust24THRUST_300001_SM_1000_NS17counting_iteratorIjNSA_11use_defaultESC_SC_EEEEEE10policy1000El8random_1NSA_6detail15normal_iteratorINSA_10device_ptrIfEEEEJSD_EEEvT0_iT1_T2_DpNS2_10kernel_argIT3_EE)
        /*0050*/ 	.word	0x00000019


	//----- nvinfo : EIATTR_FRAME_SIZE
	.align		4
.L_56:
        /*0054*/ 	.byte	0x04, 0x11
        /*0056*/ 	.short	(.L_58 - .L_57)
	.align		4
.L_57:
        /*0058*/ 	.word	index@(_ZN3cub18CUB_300001_SM_10006detail9transform16transform_kernelINS2_10policy_hubILb1EN4cuda3std3__45tupleIJN6thrust24THRUST_300001_SM_1000_NS17counting_iteratorIjNSA_11use_defaultESC_SC_EEEEEE10policy1000El8random_1NSA_6detail15normal_iteratorINSA_10device_ptrIfEEEEJSD_EEEvT0_iT1_T2_DpNS2_10kernel_argIT3_EE)
        /*005c*/ 	.word	0x00000000


	//----- nvinfo : EIATTR_REGCOUNT
	.align		4
.L_58:
        /*0060*/ 	.byte	0x04, 0x2f
        /*0062*/ 	.short	(.L_60 - .L_59)
	.align		4
.L_59:
        /*0064*/ 	.word	index@(_ZN3cub18CUB_300001_SM_10006detail9transform16transform_kernelINS2_10policy_hubILb1EN4cuda3std3__45tupleIJN6thrust24THRUST_300001_SM_1000_NS17counting_iteratorIjNSA_11use_defaultESC_SC_EEEEEE10policy1000Ei8random_2NSA_6detail15normal_iteratorINSA_10device_ptrIfEEEEJSD_EEEvT0_iT1_T2_DpNS2_10kernel_argIT3_EE)
        /*0068*/ 	.word	0x00000019


	//----- nvinfo : EIATTR_FRAME_SIZE
	.align		4
.L_60:
        /*006c*/ 	.byte	0x04, 0x11
        /*006e*/ 	.short	(.L_62 - .L_61)
	.align		4
.L_61:
        /*0070*/ 	.word	index@(_ZN3cub18CUB_300001_SM_10006detail9transform16transform_kernelINS2_10policy_hubILb1EN4cuda3std3__45tupleIJN6thrust24THRUST_300001_SM_1000_NS17counting_iteratorIjNSA_11use_defaultESC_SC_EEEEEE10policy1000Ei8random_2NSA_6detail15normal_iteratorINSA_10device_ptrIfEEEEJSD_EEEvT0_iT1_T2_DpNS2_10kernel_argIT3_EE)
        /*0074*/ 	.word	0x00000000


	//----- nvinfo : EIATTR_REGCOUNT
	.align		4
.L_62:
        /*0078*/ 	.byte	0x04, 0x2f
        /*007a*/ 	.short	(.L_64 - .L_63)
	.align		4
.L_63:
        /*007c*/ 	.word	index@(_ZN3cub18CUB_300001_SM_10006detail9transform16transform_kernelINS2_10policy_hubILb1EN4cuda3std3__45tupleIJN6thrust24THRUST_300001_SM_1000_NS17counting_iteratorIjNSA_11use_defaultESC_SC_EEEEEE10policy1000El8random_2NSA_6detail15normal_iteratorINSA_10device_ptrIfEEEEJSD_EEEvT0_iT1_T2_DpNS2_10kernel_argIT3_EE)
        /*0080*/ 	.word	0x00000019


	//----- nvinfo : EIATTR_FRAME_SIZE
	.align		4
.L_64:
        /*0084*/ 	.byte	0x04, 0x11
        /*0086*/ 	.short	(.L_66 - .L_65)
	.align		4
.L_65:
        /*0088*/ 	.word	index@(_ZN3cub18CUB_300001_SM_10006detail9transform16transform_kernelINS2_10policy_hubILb1EN4cuda3std3__45tupleIJN6thrust24THRUST_300001_SM_1000_NS17counting_iteratorIjNSA_11use_defaultESC_SC_EEEEEE10policy1000El8random_2NSA_6detail15normal_iteratorINSA_10device_ptrIfEEEEJSD_EEEvT0_iT1_T2_DpNS2_10kernel_argIT3_EE)
        /*008c*/ 	.word	0x00000000


	//----- nvinfo : EIATTR_MIN_STACK_SIZE
	.align		4
.L_66:
        /*0090*/ 	.byte	0x04, 0x12
        /*0092*/ 	.short	(.L_68 - .L_67)
	.align		4
.L_67:
        /*0094*/ 	.word	index@(_ZN3cub18CUB_300001_SM_10006detail9transform16transform_kernelINS2_10policy_hubILb1EN4cuda3std3__45tupleIJN6thrust24THRUST_300001_SM_1000_NS17counting_iteratorIjNSA_11use_defaultESC_SC_EEEEEE10policy1000El8random_2NSA_6detail15normal_iteratorINSA_10device_ptrIfEEEEJSD_EEEvT0_iT1_T2_DpNS2_10kernel_argIT3_EE)
        /*0098*/ 	.word	0x00000000


	//----- nvinfo : EIATTR_MIN_STACK_SIZE
	.align		4
.L_68:
        /*009c*/ 	.byte	0x04, 0x12
        /*009e*/ 	.short	(.L_70 - .L_69)
	.align		4
.L_69:
        /*00a0*/ 	.word	index@(_ZN3cub18CUB_300001_SM_10006detail9transform16transform_kernelINS2_10policy_hubILb1EN4cuda3std3__45tupleIJN6thrust24THRUST_300001_SM_1000_NS17counting_iteratorIjNSA_11use_defaultESC_SC_EEEEEE10policy1000Ei8random_2NSA_6detail15normal_iteratorINSA_10device_ptrIfEEEEJSD_EEEvT0_iT1_T2_DpNS2_10kernel_argIT3_EE)
        /*00a4*/ 	.word	0x00000000


	//----- nvinfo : EIATTR_MIN_STACK_SIZE
	.align		4
.L_70:
        /*00a8*/ 	.byte	0x04, 0x12
        /*00aa*/ 	.short	(.L_72 - .L_71)
	.align		4
.L_71:
        /*00ac*/ 	.word	index@(_ZN3cub18CUB_300001_SM_10006detail9transform16transform_kernelINS2_10policy_hubILb1EN4cuda3std3__45tupleIJN6thrust24THRUST_300001_SM_1000_NS17counting_iteratorIjNSA_11use_defaultESC_SC_EEEEEE10policy1000El8random_1NSA_6detail15normal_iteratorINSA_10device_ptrIfEEEEJSD_EEEvT0_iT1_T2_DpNS2_10kernel_argIT3_EE)
        /*00b0*/ 	.word	0x00000000


	//----- nvinfo : EIATTR_MIN_STACK_SIZE
	.align		4
.L_72:
        /*00b4*/ 	.byte	0x04, 0x12
        /*00b6*/ 	.short	(.L_74 - .L_73)
	.align		4
.L_73:
        /*00b8*/ 	.word	index@(_ZN3cub18CUB_300001_SM_10006detail9transform16transform_kernelINS2_10policy_hubILb1EN4cuda3std3__45tupleIJN6thrust24THRUST_300001_SM_1000_NS17counting_iteratorIjNSA_11use_defaultESC_SC_EEEEEE10policy1000Ei8random_1NSA_6detail15normal_iteratorINSA_10device_ptrIfEEEEJSD_EEEvT0_iT1_T2_DpNS2_10kernel_argIT3_EE)
        /*00bc*/ 	.word	0x00000000


	//----- nvinfo : EIATTR_MIN_STACK_SIZE
	.align		4
.L_74:
        /*00c0*/ 	.byte	0x04, 0x12
        /*00c2*/ 	.short	(.L_76 - .L_75)
	.align		4
.L_75:
        /*00c4*/ 	.word	index@(_ZN3cub18CUB_300001_SM_10006detail8for_each13static_kernelINS2_12policy_hub_t12policy_500_tEmN6thrust24THRUST_300001_SM_1000_NS8cuda_cub20__uninitialized_fill7functorINS7_10device_ptrIfEEfEEEEvT0_T1_)
        /*00c8*/ 	.word	0x00000000


	//----- nvinfo : EIATTR_MIN_STACK_SIZE
	.align		4
.L_76:
        /*00cc*/ 	.byte	0x04, 0x12
        /*00ce*/ 	.short	(.L_78 - .L_77)
	.align		4
.L_77:
        /*00d0*/ 	.word	index@(_ZN3cub18CUB_300001_SM_10006detail11EmptyKernelIvEEvv)
        /*00d4*/ 	.word	0x00000000
.L_78:


//--------------------- .nv.compat                --------------------------
	.section	.nv.compat,"",@"SHT_CUDA_COMPAT_INFO"
	.align	4
        /*0000*/ 	.byte	0x02, 0x09, 0x00, 0x00, 0x02, 0x02, 0x01, 0x00, 0x02, 0x05, 0x05, 0x00, 0x03, 0x07, 0x01, 0x01
        /*0010*/ 	.byte	0x02, 0x03, 0x00, 0x00, 0x02, 0x06, 0x01, 0x00, 0x04, 0x0b, 0x08, 0x00, 0x09, 0x00, 0x00, 0x00
        /*0020*/ 	.byte	0x00, 0x00, 0x00, 0x00


//--------------------- .nv.info._ZN3cub18CUB_300001_SM_10006detail9transform16transform_kernelINS2_10policy_hubILb1EN4cuda3std3__45tupleIJN6thrust24THRUST_300001_SM_1000_NS17counting_iteratorIjNSA_11use_defaultESC_SC_EEEEEE10policy1000El8random_2NSA_6detail15normal_iteratorINSA_10device_ptrIfEEEEJSD_EEEvT0_iT1_T2_DpNS2_10kernel_argIT3_EE --------------------------
	.section	.nv.info._ZN3cub18CUB_300001_SM_10006detail9transform16transform_kernelINS2_10policy_hubILb1EN4cuda3std3__45tupleIJN6thrust24THRUST_300001_SM_1000_NS17counting_iteratorIjNSA_11use_defaultESC_SC_EEEEEE10policy1000El8random_2NSA_6detail15normal_iteratorINSA_10device_ptrIfEEEEJSD_EEEvT0_iT1_T2_DpNS2_10kernel_argIT3_EE,"",@"SHT_CUDA_INFO"
	.sectionflags	@""
	.align	4


	//----- nvinfo : EIATTR_CUDA_API_VERSION
	.align		4
        /*0000*/ 	.byte	0x04, 0x37
        /*0002*/ 	.short	(.L_80 - .L_79)
.L_79:
        /*0004*/ 	.word	0x00000082


	//----- nvinfo : EIATTR_KPARAM_INFO
	.align		4
.L_80:
        /*0008*/ 	.byte	0x04, 0x17
        /*000a*/ 	.short	(.L_82 - .L_81)
.L_81:
        /*000c*/ 	.word	0x00000000
        /*0010*/ 	.short	0x0004
        /*0012*/ 	.short	0x0018
        /*0014*/ 	.byte	0x00, 0xf0, 0x41, 0x00


	//----- nvinfo : EIATTR_KPARAM_INFO
	.align		4
.L_82:
        /*0018*/ 	.byte	0x04, 0x17
        /*001a*/ 	.short	(.L_84 - .L_83)
.L_83:
        /*001c*/ 	.word	0x00000000
        /*0020*/ 	.short	0x0003
        /*0022*/ 	.short	0x0010
        /*0024*/ 	.byte	0x00, 0xf0, 0x21, 0x00


	//----- nvinfo : EIATTR_KPARAM_INFO
	.align		4
.L_84:
        /*0028*/ 	.byte	0x04, 0x17
        /*002a*/ 	.short	(.L_86 - .L_85)
.L_85:
        /*002c*/ 	.word	0x00000000
        /*0030*/ 	.short	0x0002
        /*0032*/ 	.short	0x000c
        /*0034*/ 	.byte	0x00, 0xf0, 0x05, 0x00


	//----- nvinfo : EIATTR_KPARAM_INFO
	.align		4
.L_86:
        /*0038*/ 	.byte	0x04, 0x17
        /*003a*/ 	.short	(.L_88 - .L_87)
.L_87:
        /*003c*/ 	.word	0x00000000
        /*0040*/ 	.short	0x0001
        /*0042*/ 	.short	0x0008
        /*0044*/ 	.byte	0x00, 0xf0, 0x11, 0x00


	//----- nvinfo : EIATTR_KPARAM_INFO
	.align		4
.L_88:
        /*0048*/ 	.byte	0x04, 0x17
        /*004a*/ 	.short	(.L_90 - .L_89)
.L_89:
        /*004c*/ 	.word	0x00000000
        /*0050*/ 	.short	0x0000
        /*0052*/ 	.short	0x0000
        /*0054*/ 	.byte	0x00, 0xf0, 0x21, 0x00


	//----- nvinfo : EIATTR_SPARSE_MMA_MASK
	.align		4
.L_90:
        /*0058*/ 	.byte	0x03, 0x50
        /*005a*/ 	.short	0x0000


	//----- nvinfo : EIATTR_MAXREG_COUNT
	.align		4
        /*005c*/ 	.byte	0x03, 0x1b
        /*005e*/ 	.short	0x00ff


	//----- nvinfo : EIATTR_MERCURY_ISA_VERSION
	.align		4
        /*0060*/ 	.byte	0x03, 0x5f
        /*0062*/ 	.short	0x0101


	//----- nvinfo : EIATTR_VRC_CTA_INIT_COUNT
	.align		4
        /*0064*/ 	.byte	0x02, 0x4a
	.zero		1
	.zero		1


	//----- nvinfo : EIATTR_EXIT_INSTR_OFFSETS
	.align		4
        /*0068*/ 	.byte	0x04, 0x1c
        /*006a*/ 	.short	(.L_92 - .L_91)


	//   ....[0]....
.L_91:
        /*006c*/ 	.word	0x00000170


	//   ....[1]....
        /*0070*/ 	.word	0x00000750


	//   ....[2]....
        /*0074*/ 	.word	0x00000770


	//   ....[3]....
        /*0078*/ 	.word	0x00000d00


	//----- nvinfo : EIATTR_MAX_THREADS
	.align		4
.L_92:
        /*007c*/ 	.byte	0x04, 0x05
        /*007e*/ 	.short	(.L_94 - .L_93)
.L_93:
        /*0080*/ 	.word	0x00000080
        /*0084*/ 	.word	0x00000001
        /*0088*/ 	.word	0x00000001


	//----- nvinfo : EIATTR_CRS_STACK_SIZE
	.align		4
.L_94:
        /*008c*/ 	.byte	0x04, 0x1e
        /*008e*/ 	.short	(.L_96 - .L_95)
.L_95:
        /*0090*/ 	.word	0x00000000


	//----- nvinfo : EIATTR_CBANK_PARAM_SIZE
	.align		4
.L_96:
        /*0094*/ 	.byte	0x03, 0x19
        /*0096*/ 	.short	0x0028


	//----- nvinfo : EIATTR_PARAM_CBANK
	.align		4
        /*0098*/ 	.byte	0x04, 0x0a
        /*009a*/ 	.short	(.L_98 - .L_97)
	.align		4
.L_97:
        /*009c*/ 	.word	index@(.nv.constant0._ZN3cub18CUB_300001_SM_10006detail9transform16transform_kernelINS2_10policy_hubILb1EN4cuda3std3__45tupleIJN6thrust24THRUST_300001_SM_1000_NS17counting_iteratorIjNSA_11use_defaultESC_SC_EEEEEE10policy1000El8random_2NSA_6detail15normal_iteratorINSA_10device_ptrIfEEEEJSD_EEEvT0_iT1_T2_DpNS2_10kernel_argIT3_EE)
        /*00a0*/ 	.short	0x0380
        /*00a2*/ 	.short	0x0028


	//----- nvinfo : EIATTR_SW_WAR
	.align		4
.L_98:
        /*00a4*/ 	.byte	0x04, 0x36
        /*00a6*/ 	.short	(.L_100 - .L_99)
.L_99:
        /*00a8*/ 	.word	0x00000008
.L_100:


//--------------------- .nv.info._ZN3cub18CUB_300001_SM_10006detail9transform16transform_kernelINS2_10policy_hubILb1EN4cuda3std3__45tupleIJN6thrust24THRUST_300001_SM_1000_NS17counting_iteratorIjNSA_11use_defaultESC_SC_EEEEEE10policy1000Ei8random_2NSA_6detail15normal_iteratorINSA_10device_ptrIfEEEEJSD_EEEvT0_iT1_T2_DpNS2_10kernel_argIT3_EE --------------------------
	.section	.nv.info._ZN3cub18CUB_300001_SM_10006detail9transform16transform_kernelINS2_10policy_hubILb1EN4cuda3std3__45tupleIJN6thrust24THRUST_300001_SM_1000_NS17counting_iteratorIjNSA_11use_defaultESC_SC_EEEEEE10policy1000Ei8random_2NSA_6detail15normal_iteratorINSA_10device_ptrIfEEEEJSD_EEEvT0_iT1_T2_DpNS2_10kernel_argIT3_EE,"",@"SHT_CUDA_INFO"
	.sectionflags	@""
	.align	4


	//----- nvinfo : EIATTR_CUDA_API_VERSION
	.align		4
        /*0000*/ 	.byte	0x04, 0x37
        /*0002*/ 	.short	(.L_102 - .L_101)
.L_101:
        /*0004*/ 	.word	0x00000082


	//----- nvinfo : EIATTR_KPARAM_INFO
	.align		4
.L_102:
        /*0008*/ 	.byte	0x04, 0x17
        /*000a*/ 	.short	(.L_104 - .L_103)
.L_103:
        /*000c*/ 	.word	0x00000000
        /*0010*/ 	.short	0x0004
        /*0012*/ 	.short	0x0018
        /*0014*/ 	.byte	0x00, 0xf0, 0x41, 0x00


	//----- nvinfo : EIATTR_KPARAM_INFO
	.align		4
.L_104:
        /*0018*/ 	.byte	0x04, 0x17
        /*001a*/ 	.short	(.L_106 - .L_105)
.L_105:
        /*001c*/ 	.word	0x00000000
        /*0020*/ 	.short	0x0003
        /*0022*/ 	.short	0x0010
        /*0024*/ 	.byte	0x00, 0xf0, 0x21, 0x00


	//----- nvinfo : EIATTR_KPARAM_INFO
	.align		4
.L_106:
        /*0028*/ 	.byte	0x04, 0x17
        /*002a*/ 	.short	(.L_108 - .L_107)
.L_107:
        /*002c*/ 	.word	0x00000000
        /*0030*/ 	.short	0x0002
        /*0032*/ 	.short	0x0008
        /*0034*/ 	.byte	0x00, 0xf0, 0x05, 0x00


	//----- nvinfo : EIATTR_KPARAM_INFO
	.align		4
.L_108:
        /*0038*/ 	.byte	0x04, 0x17
        /*003a*/ 	.short	(.L_110 - .L_109)
.L_109:
        /*003c*/ 	.word	0x00000000
        /*0040*/ 	.short	0x0001
        /*0042*/ 	.short	0x0004
        /*0044*/ 	.byte	0x00, 0xf0, 0x11, 0x00


	//----- nvinfo : EIATTR_KPARAM_INFO
	.align		4
.L_110:
        /*0048*/ 	.byte	0x04, 0x17
        /*004a*/ 	.short	(.L_112 - .L_111)
.L_111:
        /*004c*/ 	.word	0x00000000
        /*0050*/ 	.short	0x0000
        /*0052*/ 	.short	0x0000
        /*0054*/ 	.byte	0x00, 0xf0, 0x11, 0x00


	//----- nvinfo : EIATTR_SPARSE_MMA_MASK
	.align		4
.L_112:
        /*0058*/ 	.byte	0x03, 0x50
        /*005a*/ 	.short	0x0000


	//----- nvinfo : EIATTR_MAXREG_COUNT
	.align		4
        /*005c*/ 	.byte	0x03, 0x1b
        /*005e*/ 	.short	0x00ff


	//----- nvinfo : EIATTR_MERCURY_ISA_VERSION
	.align		4
        /*0060*/ 	.byte	0x03, 0x5f
        /*0062*/ 	.short	0x0101


	//----- nvinfo : EIATTR_VRC_CTA_INIT_COUNT
	.align		4
        /*0064*/ 	.byte	0x02, 0x4a
	.zero		1
	.zero		1


	//----- nvinfo : EIATTR_EXIT_INSTR_OFFSETS
	.align		4
        /*0068*/ 	.byte	0x04, 0x1c
        /*006a*/ 	.short	(.L_114 - .L_113)


	//   ....[0]....
.L_113:
        /*006c*/ 	.word	0x000000f0


	//   ....[1]....
        /*0070*/ 	.word	0x00000680


	//   ....[2]....
        /*0074*/ 	.word	0x000006b0


	//   ....[3]....
        /*0078*/ 	.word	0x00000c90


	//----- nvinfo : EIATTR_MAX_THREADS
	.align		4
.L_114:
        /*007c*/ 	.byte	0x04, 0x05
        /*007e*/ 	.short	(.L_116 - .L_115)
.L_115:
        /*0080*/ 	.word	0x00000080
        /*0084*/ 	.word	0x00000001
        /*0088*/ 	.word	0x00000001


	//----- nvinfo : EIATTR_CRS_STACK_SIZE
	.align		4
.L_116:
        /*008c*/ 	.byte	0x04, 0x1e
        /*008e*/ 	.short	(.L_118 - .L_117)
.L_117:
        /*0090*/ 	.word	0x00000000


	//----- nvinfo : EIATTR_CBANK_PARAM_SIZE
	.align		4
.L_118:
        /*0094*/ 	.byte	0x03, 0x19
        /*0096*/ 	.short	0x0028


	//----- nvinfo : EIATTR_PARAM_CBANK
	.align		4
        /*0098*/ 	.byte	0x04, 0x0a
        /*009a*/ 	.short	(.L_120 - .L_119)
	.align		4
.L_119:
        /*009c*/ 	.word	index@(.nv.constant0._ZN3cub18CUB_300001_SM_10006detail9transform16transform_kernelINS2_10policy_hubILb1EN4cuda3std3__45tupleIJN6thrust24THRUST_300001_SM_1000_NS17counting_iteratorIjNSA_11use_defaultESC_SC_EEEEEE10policy1000Ei8random_2NSA_6detail15normal_iteratorINSA_10device_ptrIfEEEEJSD_EEEvT0_iT1_T2_DpNS2_10kernel_argIT3_EE)
        /*00a0*/ 	.short	0x0380
        /*00a2*/ 	.short	0x0028


	//----- nvinfo : EIATTR_SW_WAR
	.align		4
.L_120:
        /*00a4*/ 	.byte	0x04, 0x36
        /*00a6*/ 	.short	(.L_122 - .L_121)
.L_121:
        /*00a8*/ 	.word	0x00000008
.L_122:


//--------------------- .nv.info._ZN3cub18CUB_300001_SM_10006detail9transform16transform_kernelINS2_10policy_hubILb1EN4cuda3std3__45tupleIJN6thrust24THRUST_300001_SM_1000_NS17counting_iteratorIjNSA_11use_defaultESC_SC_EEEEEE10policy1000El8random_1NSA_6detail15normal_iteratorINSA_10device_ptrIfEEEEJSD_EEEvT0_iT1_T2_DpNS2_10kernel_argIT3_EE --------------------------
	.section	.nv.info._ZN3cub18CUB_300001_SM_10006detail9transform16transform_kernelINS2_10policy_hubILb1EN4cuda3std3__45tupleIJN6thrust24THRUST_300001_SM_1000_NS17counting_iteratorIjNSA_11use_defaultESC_SC_EEEEEE10policy1000El8random_1NSA_6detail15normal_iteratorINSA_10device_ptrIfEEEEJSD_EEEvT0_iT1_T2_DpNS2_10kernel_argIT3_EE,"",@"SHT_CUDA_INFO"
	.sectionflags	@""
	.align	4


	//----- nvinfo : EIATTR_CUDA_API_VERSION
	.align		4
        /*0000*/ 	.byte	0x04, 0x37
        /*0002*/ 	.short	(.L_124 - .L_123)
.L_123:
        /*0004*/ 	.word	0x00000082


	//----- nvinfo : EIATTR_KPARAM_INFO
	.align		4
.L_124:
        /*0008*/ 	.byte	0x04, 0x17
        /*000a*/ 	.short	(.L_126 - .L_125)
.L_125:
        /*000c*/ 	.word	0x00000000
        /*0010*/ 	.short	0x0004
        /*0012*/ 	.short	0x0018
        /*0014*/ 	.byte	0x00, 0xf0, 0x41, 0x00


	//----- nvinfo : EIATTR_KPARAM_INFO
	.align		4
.L_126:
        /*0018*/ 	.byte	0x04, 0x17
        /*001a*/ 	.short	(.L_128 - .L_127)
.L_127:
        /*001c*/ 	.word	0x00000000
        /*0020*/ 	.short	0x0003
        /*0022*/ 	.short	0x0010
        /*0024*/ 	.byte	0x00, 0xf0, 0x21, 0x00


	//----- nvinfo : EIATTR_KPARAM_INFO
	.align		4
.L_128:
        /*0028*/ 	.byte	0x04, 0x17
        /*002a*/ 	.short	(.L_130 - .L_129)
.L_129:
        /*002c*/ 	.word	0x00000000
        /*0030*/ 	.short	0x0002
        /*0032*/ 	.short	0x000c
        /*0034*/ 	.byte	0x00, 0xf0, 0x05, 0x00


	//----- nvinfo : EIATTR_KPARAM_INFO
	.align		4
.L_130:
        /*0038*/ 	.byte	0x04, 0x17
        /*003a*/ 	.short	(.L_132 - .L_131)
.L_131:
        /*003c*/ 	.word	0x00000000
        /*0040*/ 	.short	0x0001
        /*0042*/ 	.short	0x0008
        /*0044*/ 	.byte	0x00, 0xf0, 0x11, 0x00


	//----- nvinfo : EIATTR_KPARAM_INFO
	.align		4
.L_132:
        /*0048*/ 	.byte	0x04, 0x17
        /*004a*/ 	.short	(.L_134 - .L_133)
.L_133:
        /*004c*/ 	.word	0x00000000
        /*0050*/ 	.short	0x0000
        /*0052*/ 	.short	0x0000
        /*0054*/ 	.byte	0x00, 0xf0, 0x21, 0x00


	//----- nvinfo : EIATTR_SPARSE_MMA_MASK
	.align		4
.L_134:
        /*0058*/ 	.byte	0x03, 0x50
        /*005a*/ 	.short	0x0000


	//----- nvinfo : EIATTR_MAXREG_COUNT
	.align		4
        /*005c*/ 	.byte	0x03, 0x1b
        /*005e*/ 	.short	0x00ff


	//----- nvinfo : EIATTR_MERCURY_ISA_VERSION
	.align		4
        /*0060*/ 	.byte	0x03, 0x5f
        /*0062*/ 	.short	0x0101


	//----- nvinfo : EIATTR_VRC_CTA_INIT_COUNT
	.align		4
        /*0064*/ 	.byte	0x02, 0x4a
	.zero		1
	.zero		1


	//----- nvinfo : EIATTR_EXIT_INSTR_OFFSETS
	.align		4
        /*0068*/ 	.byte	0x04, 0x1c
        /*006a*/ 	.short	(.L_136 - .L_135)


	//   ....[0]....
.L_135:
        /*006c*/ 	.word	0x00000170


	//   ....[1]....
        /*0070*/ 	.word	0x00000760


	//   ....[2]....
        /*0074*/ 	.word	0x00000780


	//   ....[3]....
        /*0078*/ 	.word	0x00000d20


	//----- nvinfo : EIATTR_MAX_THREADS
	.align		4
.L_136:
        /*007c*/ 	.byte	0x04, 0x05
        /*007e*/ 	.short	(.L_138 - .L_137)
.L_137:
        /*0080*/ 	.word	0x00000080
        /*0084*/ 	.word	0x00000001
        /*0088*/ 	.word	0x00000001


	//----- nvinfo : EIATTR_CRS_STACK_SIZE
	.align		4
.L_138:
        /*008c*/ 	.byte	0x04, 0x1e
        /*008e*/ 	.short	(.L_140 - .L_139)
.L_139:
        /*0090*/ 	.word	0x00000000


	//----- nvinfo : EIATTR_CBANK_PARAM_SIZE
	.align		4
.L_140:
        /*0094*/ 	.byte	0x03, 0x19
        /*0096*/ 	.short	0x0028


	//----- nvinfo : EIATTR_PARAM_CBANK
	.align		4
        /*0098*/ 	.byte	0x04, 0x0a
        /*009a*/ 	.short	(.L_142 - .L_141)
	.align		4
.L_141:
        /*009c*/ 	.word	index@(.nv.constant0._ZN3cub18CUB_300001_SM_10006detail9transform16transform_kernelINS2_10policy_hubILb1EN4cuda3std3__45tupleIJN6thrust24THRUST_300001_SM_1000_NS17counting_iteratorIjNSA_11use_defaultESC_SC_EEEEEE10policy1000El8random_1NSA_6detail15normal_iteratorINSA_10device_ptrIfEEEEJSD_EEEvT0_iT1_T2_DpNS2_10kernel_argIT3_EE)
        /*00a0*/ 	.short	0x0380
        /*00a2*/ 	.short	0x0028


	//----- nvinfo : EIATTR_SW_WAR
	.align		4
.L_142:
        /*00a4*/ 	.byte	0x04, 0x36
        /*00a6*/ 	.short	(.L_144 - .L_143)
.L_143:
        /*00a8*/ 	.word	0x00000008
.L_144:


//--------------------- .nv.info._ZN3cub18CUB_300001_SM_10006detail9transform16transform_kernelINS2_10policy_hubILb1EN4cuda3std3__45tupleIJN6thrust24THRUST_300001_SM_1000_NS17counting_iteratorIjNSA_11use_defaultESC_SC_EEEEEE10policy1000Ei8random_1NSA_6detail15normal_iteratorINSA_10device_ptrIfEEEEJSD_EEEvT0_iT1_T2_DpNS2_10kernel_argIT3_EE --------------------------
	.section	.nv.info._ZN3cub18CUB_300001_SM_10006detail9transform16transform_kernelINS2_10policy_hubILb1EN4cuda3std3__45tupleIJN6thrust24THRUST_300001_SM_1000_NS17counting_iteratorIjNSA_11use_defaultESC_SC_EEEEEE10policy1000Ei8random_1NSA_6detail15normal_iteratorINSA_10device_ptrIfEEEEJSD_EEEvT0_iT1_T2_DpNS2_10kernel_argIT3_EE,"",@"SHT_CUDA_INFO"
	.sectionflags	@""
	.align	4


	//----- nvinfo : EIATTR_CUDA_API_VERSION
	.align		4
        /*0000*/ 	.byte	0x04, 0x37
        /*0002*/ 	.short	(.L_146 - .L_145)
.L_145:
        /*0004*/ 	.word	0x00000082


	//----- nvinfo : EIATTR_KPARAM_INFO
	.align		4
.L_146:
        /*0008*/ 	.byte	0x04, 0x17
        /*000a*/ 	.short	(.L_148 - .L_147)
.L_147:
        /*000c*/ 	.word	0x00000000
        /*0010*/ 	.short	0x0004
        /*0012*/ 	.short	0x0018
        /*0014*/ 	.byte	0x00, 0xf0, 0x41, 0x00


	//----- nvinfo : EIATTR_KPARAM_INFO
	.align		4
.L_148:
        /*0018*/ 	.byte	0x04, 0x17
        /*001a*/ 	.short	(.L_150 - .L_149)
.L_149:
        /*001c*/ 	.word	0x00000000
        /*0020*/ 	.short	0x0003
        /*0022*/ 	.short	0x0010
        /*0024*/ 	.byte	0x00, 0xf0, 0x21, 0x00


	//----- nvinfo : EIATTR_KPARAM_INFO
	.align		4
.L_150:
        /*0028*/ 	.byte	0x04, 0x17
        /*002a*/ 	.short	(.L_152 - .L_151)
.L_151:
        /*002c*/ 	.word	0x00000000
        /*0030*/ 	.short	0x0002
        /*0032*/ 	.short	0x0008
        /*0034*/ 	.byte	0x00, 0xf0, 0x05, 0x00


	//----- nvinfo : EIATTR_KPARAM_INFO
	.align		4
.L_152:
        /*0038*/ 	.byte	0x04, 0x17
        /*003a*/ 	.short	(.L_154 - .L_153)
.L_153:
        /*003c*/ 	.word	0x00000000
        /*0040*/ 	.short	0x0001
        /*0042*/ 	.short	0x0004
        /*0044*/ 	.byte	0x00, 0xf0, 0x11, 0x00


	//----- nvinfo : EIATTR_KPARAM_INFO
	.align		4
.L_154:
        /*0048*/ 	.byte	0x04, 0x17
        /*004a*/ 	.short	(.L_156 - .L_155)
.L_155:
        /*004c*/ 	.word	0x00000000
        /*0050*/ 	.short	0x0000
        /*0052*/ 	.short	0x0000
        /*0054*/ 	.byte	0x00, 0xf0, 0x11, 0x00


	//----- nvinfo : EIATTR_SPARSE_MMA_MASK
	.align		4
.L_156:
        /*0058*/ 	.byte	0x03, 0x50
        /*005a*/ 	.short	0x0000


	//----- nvinfo : EIATTR_MAXREG_COUNT
	.align		4
        /*005c*/ 	.byte	0x03, 0x1b
        /*005e*/ 	.short	0x00ff


	//----- nvinfo : EIATTR_MERCURY_ISA_VERSION
	.align		4
        /*0060*/ 	.byte	0x03, 0x5f
        /*0062*/ 	.short	0x0101


	//----- nvinfo : EIATTR_VRC_CTA_INIT_COUNT
	.align		4
        /*0064*/ 	.byte	0x02, 0x4a
	.zero		1
	.zero		1


	//----- nvinfo : EIATTR_EXIT_INSTR_OFFSETS
	.align		4
        /*0068*/ 	.byte	0x04, 0x1c
        /*006a*/ 	.short	(.L_158 - .L_157)


	//   ....[0]....
.L_157:
        /*006c*/ 	.word	0x000000f0


	//   ....[1]....
        /*0070*/ 	.word	0x00000690


	//   ....[2]....
        /*0074*/ 	.word	0x000006c0


	//   ....[3]....
        /*0078*/ 	.word	0x00000cb0


	//----- nvinfo : EIATTR_MAX_THREADS
	.align		4
.L_158:
        /*007c*/ 	.byte	0x04, 0x05
        /*007e*/ 	.short	(.L_160 - .L_159)
.L_159:
        /*0080*/ 	.word	0x00000080
        /*0084*/ 	.word	0x00000001
        /*0088*/ 	.word	0x00000001


	//----- nvinfo : EIATTR_CRS_STACK_SIZE
	.align		4
.L_160:
        /*008c*/ 	.byte	0x04, 0x1e
        /*008e*/ 	.short	(.L_162 - .L_161)
.L_161:
        /*0090*/ 	.word	0x00000000


	//----- nvinfo : EIATTR_CBANK_PARAM_SIZE
	.align		4
.L_162:
        /*0094*/ 	.byte	0x03, 0x19
        /*0096*/ 	.short	0x0028


	//----- nvinfo : EIATTR_PARAM_CBANK
	.align		4
        /*0098*/ 	.byte	0x04, 0x0a
        /*009a*/ 	.short	(.L_164 - .L_163)
	.align		4
.L_163:
        /*009c*/ 	.word	index@(.nv.constant0._ZN3cub18CUB_300001_SM_10006detail9transform16transform_kernelINS2_10policy_hubILb1EN4cuda3std3__45tupleIJN6thrust24THRUST_300001_SM_1000_NS17counting_iteratorIjNSA_11use_defaultESC_SC_EEEEEE10policy1000Ei8random_1NSA_6detail15normal_iteratorINSA_10device_ptrIfEEEEJSD_EEEvT0_iT1_T2_DpNS2_10kernel_argIT3_EE)
        /*00a0*/ 	.short	0x0380
        /*00a2*/ 	.short	0x0028


	//----- nvinfo : EIATTR_SW_WAR
	.align		4
.L_164:
        /*00a4*/ 	.byte	0x04, 0x36
        /*00a6*/ 	.short	(.L_166 - .L_165)
.L_165:
        /*00a8*/ 	.word	0x00000008
.L_166:


//--------------------- .nv.info._ZN3cub18CUB_300001_SM_10006detail8for_each13static_kernelINS2_12policy_hub_t12policy_500_tEmN6thrust24THRUST_300001_SM_1000_NS8cuda_cub20__uninitialized_fill7functorINS7_10device_ptrIfEEfEEEEvT0_T1_ --------------------------
	.section	.nv.info._ZN3cub18CUB_300001_SM_10006detail8for_each13static_kernelINS2_12policy_hub_t12policy_500_tEmN6thrust24THRUST_300001_SM_1000_NS8cuda_cub20__uninitialized_fill7functorINS7_10device_ptrIfEEfEEEEvT0_T1_,"",@"SHT_CUDA_INFO"
	.sectionflags	@""
	.align	4


	//----- nvinfo : EIATTR_CUDA_API_VERSION
	.align		4
        /*0000*/ 	.byte	0x04, 0x37
        /*0002*/ 	.short	(.L_168 - .L_167)
.L_167:
        /*0004*/ 	.word	0x00000082


	//----- nvinfo : EIATTR_KPARAM_INFO
	.align		4
.L_168:
        /*0008*/ 	.byte	0x04, 0x17
        /*000a*/ 	.short	(.L_170 - .L_169)
.L_169:
        /*000c*/ 	.word	0x00000000
        /*0010*/ 	.short	0x0001
        /*0012*/ 	.short	0x0008
        /*0014*/ 	.byte	0x00, 0xf0, 0x41, 0x00


	//----- nvinfo : EIATTR_KPARAM_INFO
	.align		4
.L_170:
        /*0018*/ 	.byte	0x04, 0x17
        /*001a*/ 	.short	(.L_172 - .L_171)
.L_171:
        /*001c*/ 	.word	0x00000000
        /*0020*/ 	.short	0x0000
        /*0022*/ 	.short	0x0000
        /*0024*/ 	.byte	0x00, 0xf0, 0x21, 0x00


	//----- nvinfo : EIATTR_SPARSE_MMA_MASK
	.align		4
.L_172:
        /*0028*/ 	.byte	0x03, 0x50
        /*002a*/ 	.short	0x0000


	//----- nvinfo : EIATTR_MAXREG_COUNT
	.align		4
        /*002c*/ 	.byte	0x03, 0x1b
        /*002e*/ 	.short	0x00ff


	//----- nvinfo : EIATTR_MERCURY_ISA_VERSION
	.align		4
        /*0030*/ 	.byte	0x03, 0x5f
        /*0032*/ 	.short	0x0101


	//----- nvinfo : EIATTR_VRC_CTA_INIT_COUNT
	.align		4
        /*0034*/ 	.byte	0x02, 0x4a
	.zero		1
	.zero		1


	//----- nvinfo : EIATTR_EXIT_INSTR_OFFSETS
	.align		4
        /*0038*/ 	.byte	0x04, 0x1c
        /*003a*/ 	.short	(.L_174 - .L_173)


	//   ....[0]....
.L_173:
        /*003c*/ 	.word	0x00000130


	//   ....[1]....
        /*0040*/ 	.word	0x00000230


	//   ....[2]....
        /*0044*/ 	.word	0x00000260


	//----- nvinfo : EIATTR_MAX_THREADS
	.align		4
.L_174:
        /*0048*/ 	.byte	0x04, 0x05
        /*004a*/ 	.short	(.L_176 - .L_175)
.L_175:
        /*004c*/ 	.word	0x00000100
        /*0050*/ 	.word	0x00000001
        /*0054*/ 	.word	0x00000001


	//----- nvinfo : EIATTR_CBANK_PARAM_SIZE
	.align		4
.L_176:
        /*0058*/ 	.byte	0x03, 0x19
        /*005a*/ 	.short	0x0018


	//----- nvinfo : EIATTR_PARAM_CBANK
	.align		4
        /*005c*/ 	.byte	0x04, 0x0a
        /*005e*/ 	.short	(.L_178 - .L_177)
	.align		4
.L_177:
        /*0060*/ 	.word	index@(.nv.constant0._ZN3cub18CUB_300001_SM_10006detail8for_each13static_kernelINS2_12policy_hub_t12policy_500_tEmN6thrust24THRUST_300001_SM_1000_NS8cuda_cub20__uninitialized_fill7functorINS7_10device_ptrIfEEfEEEEvT0_T1_)
        /*0064*/ 	.short	0x0380
        /*0066*/ 	.short	0x0018


	//----- nvinfo : EIATTR_SW_WAR
	.align		4
.L_178:
        /*0068*/ 	.byte	0x04, 0x36
        /*006a*/ 	.short	(.L_180 - .L_179)
.L_179:
        /*006c*/ 	.word	0x00000008
.L_180:


//--------------------- .nv.info._ZN3cub18CUB_300001_SM_10006detail11EmptyKernelIvEEvv --------------------------
	.section	.nv.info._ZN3cub18CUB_300001_SM_10006detail11EmptyKernelIvEEvv,"",@"SHT_CUDA_INFO"
	.sectionflags	@""
	.align	4


	//----- nvinfo : EIATTR_CUDA_API_VERSION
	.align		4
        /*0000*/ 	.byte	0x04, 0x37
        /*0002*/ 	.short	(.L_182 - .L_181)
.L_181:
        /*0004*/ 	.word	0x00000082


	//----- nvinfo : EIATTR_SPARSE_MMA_MASK
	.align		4
.L_182:
        /*0008*/ 	.byte	0x03, 0x50
        /*000a*/ 	.short	0x0000


	//----- nvinfo : EIATTR_MAXREG_COUNT
	.align		4
        /*000c*/ 	.byte	0x03, 0x1b
        /*000e*/ 	.short	0x00ff


	//----- nvinfo : EIATTR_MERCURY_ISA_VERSION
	.align		4
        /*0010*/ 	.byte	0x03, 0x5f
        /*0012*/ 	.short	0x0101


	//----- nvinfo : EIATTR_VRC_CTA_INIT_COUNT
	.align		4
        /*0014*/ 	.byte	0x02, 0x4a
	.zero		1
	.zero		1


	//----- nvinfo : EIATTR_EXIT_INSTR_OFFSETS
	.align		4
        /*0018*/ 	.byte	0x04, 0x1c
        /*001a*/ 	.short	(.L_184 - .L_183)


	//   ....[0]....
.L_183:
        /*001c*/ 	.word	0x00000010


	//----- nvinfo : EIATTR_SW_WAR
	.align		4
.L_184:
        /*0020*/ 	.byte	0x04, 0x36
        /*0022*/ 	.short	(.L_186 - .L_185)
.L_185:
        /*0024*/ 	.word	0x00000008
.L_186:


//--------------------- .nv.callgraph             --------------------------
	.section	.nv.callgraph,"",@"SHT_CUDA_CALLGRAPH"
	.align	4
	.sectionentsize	8
	.align		4
        /*0000*/ 	.word	0x00000000
	.align		4
        /*0004*/ 	.word	0xffffffff
	.align		4
        /*0008*/ 	.word	0x00000000
	.align		4
        /*000c*/ 	.word	0xfffffffe
	.align		4
        /*0010*/ 	.word	0x00000000
	.align		4
        /*0014*/ 	.word	0xfffffffd
	.align		4
        /*0018*/ 	.word	0x00000000
	.align		4
        /*001c*/ 	.word	0xfffffffc


//--------------------- .nv.constant4             --------------------------
	.section	.nv.constant4,"a",@progbits
	.align	8
	.align		8
.nv.constant4:
        /*0000*/ 	.dword	_ZN30_INTERNAL_99239905_4_k_cu_main4cuda3std3__45__cpo5beginE
	.align		8
        /*0008*/ 	.dword	_ZN30_INTERNAL_99239905_4_k_cu_main4cuda3std3__45__cpo3endE
	.align		8
        /*0010*/ 	.dword	_ZN30_INTERNAL_99239905_4_k_cu_main4cuda3std3__45__cpo6cbeginE
	.align		8
        /*0018*/ 	.dword	_ZN30_INTERNAL_99239905_4_k_cu_main4cuda3std3__45__cpo4cendE
	.align		8
        /*0020*/ 	.dword	_ZN30_INTERNAL_99239905_4_k_cu_main4cuda3std3__45__cpo6rbeginE
	.align		8
        /*0028*/ 	.dword	_ZN30_INTERNAL_99239905_4_k_cu_main4cuda3std3__45__cpo4rendE
	.align		8
        /*0030*/ 	.dword	_ZN30_INTERNAL_99239905_4_k_cu_main4cuda3std3__45__cpo7crbeginE
	.align		8
        /*0038*/ 	.dword	_ZN30_INTERNAL_99239905_4_k_cu_main4cuda3std3__45__cpo5crendE
	.align		8
        /*0040*/ 	.dword	_ZN30_INTERNAL_99239905_4_k_cu_main4cuda3std3__432_GLOBAL__N__99239905_4_k_cu_main6ignoreE
	.align		8
        /*0048*/ 	.dword	_ZN30_INTERNAL_99239905_4_k_cu_main4cuda3std3__419piecewise_constructE
	.align		8
        /*0050*/ 	.dword	_ZN30_INTERNAL_99239905_4_k_cu_main4cuda3std3__48in_placeE
	.align		8
        /*0058*/ 	.dword	_ZN30_INTERNAL_99239905_4_k_cu_main4cuda3std3__420unreachable_sentinelE
	.align		8
        /*0060*/ 	.dword	_ZN30_INTERNAL_99239905_4_k_cu_main4cuda3std3__47nulloptE
	.align		8
        /*0068*/ 	.dword	_ZN30_INTERNAL_99239905_4_k_cu_main4cuda3std3__48unexpectE
	.align		8
        /*0070*/ 	.dword	_ZN30_INTERNAL_99239905_4_k_cu_main4cuda3std6ranges3__45__cpo4swapE
	.align		8
        /*0078*/ 	.dword	_ZN30_INTERNAL_99239905_4_k_cu_main4cuda3std6ranges3__45__cpo9iter_moveE
	.align		8
        /*0080*/ 	.dword	_ZN30_INTERNAL_99239905_4_k_cu_main4cuda3std6ranges3__45__cpo5beginE
	.align		8
        /*0088*/ 	.dword	_ZN30_INTERNAL_99239905_4_k_cu_main4cuda3std6ranges3__45__cpo3endE
	.align		8
        /*0090*/ 	.dword	_ZN30_INTERNAL_99239905_4_k_cu_main4cuda3std6ranges3__45__cpo6cbeginE
	.align		8
        /*0098*/ 	.dword	_ZN30_INTERNAL_99239905_4_k_cu_main4cuda3std6ranges3__45__cpo4cendE
	.align		8
        /*00a0*/ 	.dword	_ZN30_INTERNAL_99239905_4_k_cu_main4cuda3std6ranges3__45__cpo7advanceE
	.align		8
        /*00a8*/ 	.dword	_ZN30_INTERNAL_99239905_4_k_cu_main4cuda3std6ranges3__45__cpo9iter_swapE
	.align		8
        /*00b0*/ 	.dword	_ZN30_INTERNAL_99239905_4_k_cu_main4cuda3std6ranges3__45__cpo4nextE
	.align		8
        /*00b8*/ 	.dword	_ZN30_INTERNAL_99239905_4_k_cu_main4cuda3std6ranges3__45__cpo4prevE
	.align		8
        /*00c0*/ 	.dword	_ZN30_INTERNAL_99239905_4_k_cu_main4cuda3std6ranges3__45__cpo4dataE
	.align		8
        /*00c8*/ 	.dword	_ZN30_INTERNAL_99239905_4_k_cu_main4cuda3std6ranges3__45__cpo5cdataE
	.align		8
        /*00d0*/ 	.dword	_ZN30_INTERNAL_99239905_4_k_cu_main4cuda3std6ranges3__45__cpo4sizeE
	.align		8
        /*00d8*/ 	.dword	_ZN30_INTERNAL_99239905_4_k_cu_main4cuda3std6ranges3__45__cpo5ssizeE
	.align		8
        /*00e0*/ 	.dword	_ZN30_INTERNAL_99239905_4_k_cu_main4cuda3std6ranges3__45__cpo8distanceE
	.align		8
        /*00e8*/ 	.dword	_ZN30_INTERNAL_99239905_4_k_cu_main6thrust24THRUST_300001_SM_1000_NS8cuda_cub3parE
	.align		8
        /*00f0*/ 	.dword	_ZN30_INTERNAL_99239905_4_k_cu_main6thrust24THRUST_300001_SM_1000_NS8cuda_cub10par_nosyncE
	.align		8
        /*00f8*/ 	.dword	_ZN30_INTERNAL_99239905_4_k_cu_main6thrust24THRUST_300001_SM_1000_NS6system6detail10sequential3seqE
	.align		8
        /*0100*/ 	.dword	_ZN30_INTERNAL_99239905_4_k_cu_main6thrust24THRUST_300001_SM_1000_NS12placeholders2_1E
	.align		8
        /*0108*/ 	.dword	_ZN30_INTERNAL_99239905_4_k_cu_main6thrust24THRUST_300001_SM_1000_NS12placeholders2_2E
	.align		8
        /*0110*/ 	.dword	_ZN30_INTERNAL_99239905_4_k_cu_main6thrust24THRUST_300001_SM_1000_NS12placeholders2_3E
	.align		8
        /*0118*/ 	.dword	_ZN30_INTERNAL_99239905_4_k_cu_main6thrust24THRUST_300001_SM_1000_NS12placeholders2_4E
	.align		8
        /*0120*/ 	.dword	_ZN30_INTERNAL_99239905_4_k_cu_main6thrust24THRUST_300001_SM_1000_NS12placeholders2_5E
	.align		8
        /*0128*/ 	.dword	_ZN30_INTERNAL_99239905_4_k_cu_main6thrust24THRUST_300001_SM_1000_NS12placeholders2_6E
	.align		8
        /*0130*/ 	.dword	_ZN30_INTERNAL_99239905_4_k_cu_main6thrust24THRUST_300001_SM_1000_NS12placeholders2_7E
	.align		8
        /*0138*/ 	.dword	_ZN30_INTERNAL_99239905_4_k_cu_main6thrust24THRUST_300001_SM_1000_NS12placeholders2_8E
	.align		8
        /*0140*/ 	.dword	_ZN30_INTERNAL_99239905_4_k_cu_main6thrust24THRUST_300001_SM_1000_NS12placeholders2_9E
	.align		8
        /*0148*/ 	.dword	_ZN30_INTERNAL_99239905_4_k_cu_main6thrust24THRUST_300001_SM_1000_NS12placeholders3_10E
	.align		8
        /*0150*/ 	.dword	_ZN30_INTERNAL_99239905_4_k_cu_main6thrust24THRUST_300001_SM_1000_NS3seqE


//--------------------- .text._ZN3cub18CUB_300001_SM_10006detail9transform16transform_kernelINS2_10policy_hubILb1EN4cuda3std3__45tupleIJN6thrust24THRUST_300001_SM_1000_NS17counting_iteratorIjNSA_11use_defaultESC_SC_EEEEEE10policy1000El8random_2NSA_6detail15normal_iteratorINSA_10device_ptrIfEEEEJSD_EEEvT0_iT1_T2_DpNS2_10kernel_argIT3_EE --------------------------
	.section	.text._ZN3cub18CUB_300001_SM_10006detail9transform16transform_kernelINS2_10policy_hubILb1EN4cuda3std3__45tupleIJN6thrust24THRUST_300001_SM_1000_NS17counting_iteratorIjNSA_11use_defaultESC_SC_EEEEEE10policy1000El8random_2NSA_6detail15normal_iteratorINSA_10device_ptrIfEEEEJSD_EEEvT0_iT1_T2_DpNS2_10kernel_argIT3_EE,"ax",@progbits
	.align	128
        .global         _ZN3cub18CUB_300001_SM_10006detail9transform16transform_kernelINS2_10policy_hubILb1EN4cuda3std3__45tupleIJN6thrust24THRUST_300001_SM_1000_NS17counting_iteratorIjNSA_11use_defaultESC_SC_EEEEEE10policy1000El8random_2NSA_6detail15normal_iteratorINSA_10device_ptrIfEEEEJSD_EEEvT0_iT1_T2_DpNS2_10kernel_argIT3_EE
        .type           _ZN3cub18CUB_300001_SM_10006detail9transform16transform_kernelINS2_10policy_hubILb1EN4cuda3std3__45tupleIJN6thrust24THRUST_300001_SM_1000_NS17counting_iteratorIjNSA_11use_defaultESC_SC_EEEEEE10policy1000El8random_2NSA_6detail15normal_iteratorINSA_10device_ptrIfEEEEJSD_EEEvT0_iT1_T2_DpNS2_10kernel_argIT3_EE,@function
        .size           _ZN3cub18CUB_300001_SM_10006detail9transform16transform_kernelINS2_10policy_hubILb1EN4cuda3std3__45tupleIJN6thrust24THRUST_300001_SM_1000_NS17counting_iteratorIjNSA_11use_defaultESC_SC_EEEEEE10policy1000El8random_2NSA_6detail15normal_iteratorINSA_10device_ptrIfEEEEJSD_EEEvT0_iT1_T2_DpNS2_10kernel_argIT3_EE,(.L_x_75 - _ZN3cub18CUB_300001_SM_10006detail9transform16transform_kernelINS2_10policy_hubILb1EN4cuda3std3__45tupleIJN6thrust24THRUST_300001_SM_1000_NS17counting_iteratorIjNSA_11use_defaultESC_SC_EEEEEE10policy1000El8random_2NSA_6detail15normal_iteratorINSA_10device_ptrIfEEEEJSD_EEEvT0_iT1_T2_DpNS2_10kernel_argIT3_EE)
        .other          _ZN3cub18CUB_300001_SM_10006detail9transform16transform_kernelINS2_10policy_hubILb1EN4cuda3std3__45tupleIJN6thrust24THRUST_300001_SM_1000_NS17counting_iteratorIjNSA_11use_defaultESC_SC_EEEEEE10policy1000El8random_2NSA_6detail15normal_iteratorINSA_10device_ptrIfEEEEJSD_EEEvT0_iT1_T2_DpNS2_10kernel_argIT3_EE,@"STO_CUDA_ENTRY STV_DEFAULT"
_ZN3cub18CUB_300001_SM_10006detail9transform16transform_kernelINS2_10policy_hubILb1EN4cuda3std3__45tupleIJN6thrust24THRUST_300001_SM_1000_NS17counting_iteratorIjNSA_11use_defaultESC_SC_EEEEEE10policy1000El8random_2NSA_6detail15normal_iteratorINSA_10device_ptrIfEEEEJSD_EEEvT0_iT1_T2_DpNS2_10kernel_argIT3_EE:
.text._ZN3cub18CUB_300001_SM_10006detail9transform16transform_kernelINS2_10policy_hubILb1EN4cuda3std3__45tupleIJN6thrust24THRUST_300001_SM_1000_NS17counting_iteratorIjNSA_11use_defaultESC_SC_EEEEEE10policy1000El8random_2NSA_6detail15normal_iteratorINSA_10device_ptrIfEEEEJSD_EEEvT0_iT1_T2_DpNS2_10kernel_argIT3_EE:
[----:B------:R-:W-:Y:S08]  /*0000*/  LDC R1, c[0x0][0x37c] ;  /* 0x0000df00ff017b82 */ /* 0x000ff00000000800 */
[----:B------:R-:W0:Y:S01]  /*0010*/  LDC R8, c[0x0][0x388] ;  /* 0x0000e200ff087b82 */ /* 0x000e220000000800 */
[----:B------:R-:W1:Y:S07]  /*0020*/  LDCU.64 UR6, c[0x0][0x380] ;  /* 0x00007000ff0677ac */ /* 0x000e6e0008000a00 */
[----:B------:R-:W2:Y:S08]  /*0030*/  S2UR UR4, SR_CTAID.X ;  /* 0x00000000000479c3 */ /* 0x000eb00000002500 */
[----:B------:R-:W3:Y:S01]  /*0040*/  LDC.64 R6, c[0x0][0x390] ;  /* 0x0000e400ff067b82 */ /* 0x000ee20000000a00 */
[----:B0-----:R-:W-:-:S05]  /*0050*/  IMAD.SHL.U32 R3, R8, 0x80, RZ ;  /* 0x0000008008037824 */ /* 0x001fca00078e00ff */
[----:B------:R-:W-:Y:S01]  /*0060*/  SHF.R.S32.HI R0, RZ, 0x1f, R3 ;  /* 0x0000001fff007819 */ /* 0x000fe20000011403 */
[----:B--2---:R-:W-:-:S04]  /*0070*/  IMAD.WIDE.U32 R12, R3, UR4, RZ ;  /* 0x00000004030c7c25 */ /* 0x004fc8000f8e00ff */
[----:B------:R-:W-:Y:S01]  /*0080*/  IMAD R5, R0, UR4, RZ ;  /* 0x0000000400057c24 */ /* 0x000fe2000f8e02ff */
[----:B-1----:R-:W-:Y:S01]  /*0090*/  IADD3 R2, P0, PT, -R12, UR6, RZ ;  /* 0x000000060c027c10 */ /* 0x002fe2000ff1e1ff */
[----:B------:R-:W0:Y:S02]  /*00a0*/  LDCU UR6, c[0x0][0x398] ;  /* 0x00007300ff0677ac */ /* 0x000e240008000800 */
[----:B------:R-:W-:Y:S01]  /*00b0*/  IMAD.IADD R4, R13, 0x1, R5 ;  /* 0x000000010d047824 */ /* 0x000fe200078e0205 */
[----:B------:R-:W1:Y:S04]  /*00c0*/  LDCU.64 UR4, c[0x0][0x358] ;  /* 0x00006b00ff0477ac */ /* 0x000e680008000a00 */
[----:B------:R-:W-:Y:S02]  /*00d0*/  IADD3.X R5, PT, PT, ~R4, UR7, RZ, P0, !PT ;  /* 0x0000000704057c10 */ /* 0x000fe400087fe5ff */
[----:B------:R-:W-:-:S04]  /*00e0*/  ISETP.LT.U32.AND P0, PT, R2, R3, PT ;  /* 0x000000030200720c */ /* 0x000fc80003f01070 */
[----:B------:R-:W-:-:S04]  /*00f0*/  ISETP.LT.AND.EX P0, PT, R5, R0, PT, P0 ;  /* 0x000000000500720c */ /* 0x000fc80003f01300 */
[----:B------:R-:W-:Y:S02]  /*0100*/  SEL R0, R2, R3, P0 ;  /* 0x0000000302007207 */ /* 0x000fe40000000000 */
[C---:B---3--:R-:W-:Y:S02]  /*0110*/  LEA R2, P1, R12.reuse, R6, 0x2 ;  /* 0x000000060c027211 */ /* 0x048fe400078210ff */
[----:B------:R-:W-:Y:S02]  /*0120*/  ISETP.NE.AND P0, PT, R3, R0, PT ;  /* 0x000000000300720c */ /* 0x000fe40003f05270 */
[C---:B------:R-:W-:Y:S02]  /*0130*/  LEA.HI.X R3, R12.reuse, R7, R4, 0x2, P1 ;  /* 0x000000070c037211 */ /* 0x040fe400008f1404 */
[----:B0-----:R-:W-:-:S09]  /*0140*/  IADD3 R12, PT, PT, R12, UR6, RZ ;  /* 0x000000060c0c7c10 */ /* 0x001fd2000fffe0ff */
[----:B-1----:R-:W-:Y:S05]  /*0150*/  @!P0 BRA `(.L_x_0) ;  /* 0x0000000400808947 */ /* 0x002fea0003800000 */
[----:B------:R-:W-:-:S13]  /*0160*/  ISETP.GE.AND P0, PT, R8, 0x1, PT ;  /* 0x000000010800780c */ /* 0x000fda0003f06270 */
[----:B------:R-:W-:Y:S05]  /*0170*/  @!P0 EXIT ;  /* 0x000000000000894d */ /* 0x000fea0003800000 */
[----:B------:R-:W0:Y:S01]  /*0180*/  S2R R13, SR_TID.X ;  /* 0x00000000000d7919 */ /* 0x000e220000002100 */
[----:B------:R-:W-:-:S07]  /*0190*/  IMAD.MOV.U32 R14, RZ, RZ, RZ ;  /* 0x000000ffff0e7224 */ /* 0x000fce00078e00ff */
.L_x_9:
[----:B------:R-:W1:Y:S01]  /*01a0*/  LDCU UR6, c[0x0][0x388] ;  /* 0x00007100ff0677ac */ /* 0x000e620008000800 */
[C---:B0-----:R-:W-:Y:S01]  /*01b0*/  IMAD R15, R14.reuse, 0x80, R13 ;  /* 0x000000800e0f7824 */ /* 0x041fe200078e020d */
[----:B------:R-:W-:Y:S01]  /*01c0*/  IADD3 R14, PT, PT, R14, 0x1, RZ ;  /* 0x000000010e0e7810 */ /* 0x000fe20007ffe0ff */
[----:B------:R-:W-:Y:S03]  /*01d0*/  BSSY.RECONVERGENT B0, `(.L_x_1) ;  /* 0x0000056000007945 */ /* 0x000fe60003800200 */
[----:B------:R-:W-:Y:S02]  /*01e0*/  ISETP.GE.AND P0, PT, R15, R0, PT ;  /* 0x000000000f00720c */ /* 0x000fe40003f06270 */
[----:B-1----:R-:W-:-:S11]  /*01f0*/  ISETP.NE.AND P2, PT, R14, UR6, PT ;  /* 0x000000060e007c0c */ /* 0x002fd6000bf45270 */
[----:B------:R-:W-:Y:S05]  /*0200*/  @P0 BRA `(.L_x_2) ;  /* 0x0000000400480947 */ /* 0x000fea0003800000 */
[----:B------:R-:W-:Y:S01]  /*0210*/  IMAD.IADD R16, R12, 0x1, R15 ;  /* 0x000000010c107824 */ /* 0x000fe200078e020f */
[----:B------:R-:W-:Y:S01]  /*0220*/  BSSY.RECONVERGENT B1, `(.L_x_3) ;  /* 0x0000043000017945 */ /* 0x000fe20003800200 */
[----:B------:R-:W-:-:S03]  /*0230*/  IMAD.MOV.U32 R19, RZ, RZ, 0x1 ;  /* 0x00000001ff137424 */ /* 0x000fc600078e00ff */
[----:B------:R-:W-:-:S13]  /*0240*/  ISETP.NE.AND P0, PT, R16, RZ, PT ;  /* 0x000000ff1000720c */ /* 0x000fda0003f05270 */
[----:B------:R-:W-:Y:S05]  /*0250*/  @!P0 BRA `(.L_x_4) ;  /* 0x0000000000fc8947 */ /* 0x000fea0003800000 */
[----:B------:R-:W-:Y:S01]  /*0260*/  HFMA2 R17, -RZ, RZ, 0, 0 ;  /* 0x00000000ff117431 */ /* 0x000fe200000001ff */
[----:B------:R-:W-:Y:S01]  /*0270*/  BSSY.RECONVERGENT B2, `(.L_x_5) ;  /* 0x0000038000027945 */ /* 0x000fe20003800200 */
[----:B------:R-:W-:Y:S01]  /*0280*/  IMAD.MOV.U32 R21, RZ, RZ, 0xbc8f ;  /* 0x0000bc8fff157424 */ /* 0x000fe200078e00ff */
[----:B------:R-:W-:Y:S01]  /*0290*/  MOV R19, 0x1 ;  /* 0x0000000100137802 */ /* 0x000fe20000000f00 */
[----:B------:R-:W-:Y:S02]  /*02a0*/  IMAD.MOV.U32 R18, RZ, RZ, RZ ;  /* 0x000000ffff127224 */ /* 0x000fe400078e00ff */
[----:B------:R-:W-:-:S07]  /*02b0*/  IMAD.MOV.U32 R20, RZ, RZ, RZ ;  /* 0x000000ffff147224 */ /* 0x000fce00078e00ff */
.L_x_8:
[-C--:B------:R-:W-:Y:S01]  /*02c0*/  IMAD R6, R18, R21.reuse, RZ ;  /* 0x0000001512067224 */ /* 0x080fe200078e02ff */
[----:B------:R-:W-:Y:S01]  /*02d0*/  BSSY.RECONVERGENT B3, `(.L_x_6) ;  /* 0x000002b000037945 */ /* 0x000fe20003800200 */
[----:B------:R-:W-:-:S04]  /*02e0*/  IMAD.WIDE.U32 R4, R21, R21, RZ ;  /* 0x0000001515047225 */ /* 0x000fc800078e00ff */
[----:B------:R-:W-:Y:S02]  /*02f0*/  IMAD R7, R21, R18, R6 ;  /* 0x0000001215077224 */ /* 0x000fe400078e0206 */
[----:B------:R-:W-:Y:S01]  /*0300*/  IMAD.WIDE.U32 R8, R4, 0x3, RZ ;  /* 0x0000000304087825 */ /* 0x000fe200078e00ff */
[----:B------:R-:W-:-:S03]  /*0310*/  LOP3.LUT R8, R16, 0x1, RZ, 0xc0, !PT ;  /* 0x0000000110087812 */ /* 0x000fc600078ec0ff */
[----:B------:R-:W-:Y:S01]  /*0320*/  IMAD.IADD R5, R5, 0x1, R7 ;  /* 0x0000000105057824 */ /* 0x000fe200078e0207 */
[----:B------:R-:W-:-:S03]  /*0330*/  ISETP.NE.U32.AND P1, PT, R8, 0x1, PT ;  /* 0x000000010800780c */ /* 0x000fc60003f25070 */
[----:B------:R-:W-:Y:S01]  /*0340*/  IMAD.WIDE.U32 R6, R5, 0x3, RZ ;  /* 0x0000000305067825 */ /* 0x000fe200078e00ff */
[----:B------:R-:W-:-:S03]  /*0350*/  ISETP.NE.U32.AND.EX P1, PT, RZ, RZ, PT, P1 ;  /* 0x000000ffff00720c */ /* 0x000fc60003f25110 */
[----:B------:R-:W-:-:S04]  /*0360*/  IMAD.WIDE.U32 R6, P0, R4, -0x7fffffff, R6 ;  /* 0x8000000104067825 */ /* 0x000fc80007800006 */
[----:B------:R-:W-:Y:S01]  /*0370*/  IMAD.MOV.U32 R10, RZ, RZ, R7 ;  /* 0x000000ffff0a7224 */ /* 0x000fe200078e0007 */
[----:B------:R-:W-:Y:S02]  /*0380*/  IADD3.X R11, PT, PT, RZ, RZ, RZ, P0, !PT ;  /* 0x000000ffff0b7210 */ /* 0x000fe400007fe4ff */
[----:B------:R-:W-:-:S05]  /*0390*/  IADD3 RZ, P0, PT, R9, R6, RZ ;  /* 0x0000000609ff7210 */ /* 0x000fca0007f1e0ff */
[----:B------:R-:W-:Y:S01]  /*03a0*/  IMAD.WIDE.U32.X R10, R5, -0x7fffffff, R10, P0 ;  /* 0x80000001050a7825 */ /* 0x000fe200000e040a */
[----:B------:R-:W-:-:S04]  /*03b0*/  ISETP.GT.U32.AND P0, PT, R16, 0x1, PT ;  /* 0x000000011000780c */ /* 0x000fc80003f04070 */
[--C-:B------:R-:W-:Y:S02]  /*03c0*/  SHF.R.U64 R9, R10, 0x1e, R11.reuse ;  /* 0x0000001e0a097819 */ /* 0x100fe4000000120b */
[----:B------:R-:W-:-:S03]  /*03d0*/  SHF.R.U32.HI R8, RZ, 0x1e, R11 ;  /* 0x0000001eff087819 */ /* 0x000fc6000001160b */
[----:B------:R-:W-:-:S04]  /*03e0*/  IMAD.WIDE.U32 R4, R9, -0x7fffffff, R4 ;  /* 0x8000000109047825 */ /* 0x000fc800078e0004 */
[----:B------:R-:W-:Y:S01]  /*03f0*/  IMAD R8, R8, -0x7fffffff, RZ ;  /* 0x8000000108087824 */ /* 0x000fe200078e02ff */
[----:B------:R-:W-:Y:S06]  /*0400*/  @P1 BRA `(.L_x_7) ;  /* 0x00000000005c1947 */ /* 0x000fec0003800000 */
[-C--:B------:R-:W-:Y:S02]  /*0410*/  IMAD R20, R20, R21.reuse, RZ ;  /* 0x0000001514147224 */ /* 0x080fe400078e02ff */
[----:B------:R-:W-:-:S04]  /*0420*/  IMAD.WIDE.U32 R6, R19, R21, RZ ;  /* 0x0000001513067225 */ /* 0x000fc800078e00ff */
[----:B------:R-:W-:-:S04]  /*0430*/  IMAD R19, R18, R19, R20 ;  /* 0x0000001312137224 */ /* 0x000fc800078e0214 */
[----:B------:R-:W-:Y:S02]  /*0440*/  IMAD.IADD R7, R7, 0x1, R19 ;  /* 0x0000000107077824 */ /* 0x000fe400078e0213 */
[----:B------:R-:W-:-:S04]  /*0450*/  IMAD.WIDE.U32 R18, R6, 0x5, RZ ;  /* 0x0000000506127825 */ /* 0x000fc800078e00ff */
[----:B------:R-:W-:-:S04]  /*0460*/  IMAD.WIDE.U32 R10, R7, 0x5, RZ ;  /* 0x00000005070a7825 */ /* 0x000fc800078e00ff */
[----:B------:R-:W-:-:S04]  /*0470*/  IMAD.WIDE.U32 R10, P1, R6, 0x2, R10 ;  /* 0x00000002060a7825 */ /* 0x000fc8000782000a */
[----:B------:R-:W-:Y:S01]  /*0480*/  IMAD.MOV.U32 R20, RZ, RZ, R11 ;  /* 0x000000ffff147224 */ /* 0x000fe200078e000b */
[----:B------:R-:W-:Y:S02]  /*0490*/  IADD3.X R21, PT, PT, RZ, RZ, RZ, P1, !PT ;  /* 0x000000ffff157210 */ /* 0x000fe40000ffe4ff */
[----:B------:R-:W-:-:S05]  /*04a0*/  IADD3 RZ, P1, PT, R19, R10, RZ ;  /* 0x0000000a13ff7210 */ /* 0x000fca0007f3e0ff */
[----:B------:R-:W-:-:S03]  /*04b0*/  IMAD.WIDE.U32.X R20, R7, 0x2, R20, P1 ;  /* 0x0000000207147825 */ /* 0x000fc600008e0414 */
[----:B------:R-:W-:-:S05]  /*04c0*/  IADD3 R11, P1, PT, R6, -R20, RZ ;  /* 0x80000014060b7210 */ /* 0x000fca0007f3e0ff */
[----:B------:R-:W-:-:S05]  /*04d0*/  IMAD.X R10, R7, 0x1, ~R21, P1 ;  /* 0x00000001070a7824 */ /* 0x000fca00008e0e15 */
[--C-:B------:R-:W-:Y:S02]  /*04e0*/  SHF.R.U64 R11, R11, 0x1, R10.reuse ;  /* 0x000000010b0b7819 */ /* 0x100fe4000000120a */
[----:B------:R-:W-:Y:S02]  /*04f0*/  SHF.R.U32.HI R19, RZ, 0x1, R10 ;  /* 0x00000001ff137819 */ /* 0x000fe4000001160a */
[----:B------:R-:W-:-:S04]  /*0500*/  IADD3 R11, P1, PT, R11, R20, RZ ;  /* 0x000000140b0b7210 */ /* 0x000fc80007f3e0ff */
[----:B------:R-:W-:-:S04]  /*0510*/  IADD3.X R10, PT, PT, R19, R21, RZ, P1, !PT ;  /* 0x00000015130a7210 */ /* 0x000fc80000ffe4ff */
[--C-:B------:R-:W-:Y:S02]  /*0520*/  SHF.R.U64 R11, R11, 0x1e, R10.reuse ;  /* 0x0000001e0b0b7819 */ /* 0x100fe4000000120a */
[----:B------:R-:W-:-:S03]  /*0530*/  SHF.R.U32.HI R10, RZ, 0x1e, R10 ;  /* 0x0000001eff0a7819 */ /* 0x000fc6000001160a */
[----:B------:R-:W-:-:S04]  /*0540*/  IMAD.WIDE.U32 R6, R11, -0x7fffffff, R6 ;  /* 0x800000010b067825 */ /* 0x000fc800078e0006 */
[----:B------:R-:W-:Y:S02]  /*0550*/  IMAD R10, R10, -0x7fffffff, RZ ;  /* 0x800000010a0a7824 */ /* 0x000fe400078e02ff */
[----:B------:R-:W-:-:S03]  /*0560*/  IMAD.MOV.U32 R19, RZ, RZ, R6 ;  /* 0x000000ffff137224 */ /* 0x000fc600078e0006 */
[----:B------:R-:W-:-:S07]  /*0570*/  IADD3 R20, PT, PT, R7, -R11, R10 ;  /* 0x8000000b07147210 */ /* 0x000fce0007ffe00a */
.L_x_7:
[----:B------:R-:W-:Y:S05]  /*0580*/  BSYNC.RECONVERGENT B3 ;  /* 0x0000000000037941 */ /* 0x000fea0003800200 */
.L_x_6:
[----:B------:R-:W-:Y:S01]  /*0590*/  ISETP.GT.U32.AND.EX P0, PT, R17, RZ, PT, P0 ;  /* 0x000000ff1100720c */ /* 0x000fe20003f04100 */
[----:B------:R-:W-:Y:S01]  /*05a0*/  IMAD.MOV.U32 R21, RZ, RZ, R4 ;  /* 0x000000ffff157224 */ /* 0x000fe200078e0004 */
[--C-:B------:R-:W-:Y:S02]  /*05b0*/  SHF.R.U64 R16, R16, 0x1, R17.reuse ;  /* 0x0000000110107819 */ /* 0x100fe40000001211 */
[----:B------:R-:W-:Y:S02]  /*05c0*/  SHF.R.U32.HI R17, RZ, 0x1, R17 ;  /* 0x00000001ff117819 */ /* 0x000fe40000011611 */
[----:B------:R-:W-:-:S07]  /*05d0*/  IADD3 R18, PT, PT, R5, -R9, R8 ;  /* 0x8000000905127210 */ /* 0x000fce0007ffe008 */
[----:B------:R-:W-:Y:S05]  /*05e0*/  @P0 BRA `(.L_x_8) ;  /* 0xfffffffc00340947 */ /* 0x000fea000383ffff */
[----:B------:R-:W-:Y:S05]  /*05f0*/  BSYNC.RECONVERGENT B2 ;  /* 0x0000000000027941 */ /* 0x000fea0003800200 */
.L_x_5:
[----:B------:R-:W-:-:S05]  /*0600*/  IMAD.HI.U32 R4, R19, 0x3, RZ ;  /* 0x0000000313047827 */ /* 0x000fca00078e00ff */
[----:B------:R-:W-:-:S04]  /*0610*/  IADD3 R5, PT, PT, -R4, R19, RZ ;  /* 0x0000001304057210 */ /* 0x000fc80007ffe1ff */
[----:B------:R-:W-:-:S04]  /*0620*/  LEA.HI R5, R5, R4, RZ, 0x1f ;  /* 0x0000000405057211 */ /* 0x000fc800078ff8ff */
[----:B------:R-:W-:-:S05]  /*0630*/  SHF.R.U32.HI R4, RZ, 0x1e, R5 ;  /* 0x0000001eff047819 */ /* 0x000fca0000011605 */
[----:B------:R-:W-:-:S07]  /*0640*/  IMAD R19, R4, -0x7fffffff, R19 ;  /* 0x8000000104137824 */ /* 0x000fce00078e0213 */
.L_x_4:
[----:B------:R-:W-:Y:S05]  /*0650*/  BSYNC.RECONVERGENT B1 ;  /* 0x0000000000017941 */ /* 0x000fea0003800200 */
.L_x_3:
[----:B------:R-:W-:-:S05]  /*0660*/  IMAD.HI.U32 R4, R19, -0x4370ec6f, RZ ;  /* 0xbc8f139113047827 */ /* 0x000fca00078e00ff */
[----:B------:R-:W-:-:S05]  /*0670*/  SHF.R.U32.HI R4, RZ, 0xf, R4 ;  /* 0x0000000fff047819 */ /* 0x000fca0000011604 */
[C---:B------:R-:W-:Y:S02]  /*0680*/  IMAD R19, R4.reuse, -0xadc8, R19 ;  /* 0xffff523804137824 */ /* 0x040fe400078e0213 */
[----:B------:R-:W-:Y:S02]  /*0690*/  IMAD R4, R4, 0xd47, RZ ;  /* 0x00000d4704047824 */ /* 0x000fe400078e02ff */
[----:B------:R-:W-:-:S03]  /*06a0*/  IMAD R19, R19, 0xbc8f, RZ ;  /* 0x0000bc8f13137824 */ /* 0x000fc600078e02ff */
[----:B------:R-:W-:Y:S02]  /*06b0*/  LOP3.LUT R6, R4, 0x7fffffff, RZ, 0x3c, !PT ;  /* 0x7fffffff04067812 */ /* 0x000fe400078e3cff */
[----:B------:R-:W-:-:S13]  /*06c0*/  ISETP.GE.U32.AND P0, PT, R19, R4, PT ;  /* 0x000000041300720c */ /* 0x000fda0003f06070 */
[----:B------:R-:W-:Y:S02]  /*06d0*/  @P0 IMAD.MOV R6, RZ, RZ, -R4 ;  /* 0x000000ffff060224 */ /* 0x000fe400078e0a04 */
[----:B------:R-:W-:-:S04]  /*06e0*/  IMAD.WIDE R4, R15, 0x4, R2 ;  /* 0x000000040f047825 */ /* 0x000fc800078e0202 */
[----:B------:R-:W-:-:S05]  /*06f0*/  IMAD.IADD R6, R19, 0x1, R6 ;  /* 0x0000000113067824 */ /* 0x000fca00078e0206 */
[----:B------:R-:W-:-:S05]  /*0700*/  I2FP.F32.U32 R6, R6 ;  /* 0x0000000600067245 */ /* 0x000fca0000201000 */
[----:B------:R-:W-:-:S05]  /*0710*/  FMUL R7, R6, 4.6566128730773925781e-10 ;  /* 0x3000000006077820 */ /* 0x000fca0000400000 */
[----:B------:R0:W-:Y:S02]  /*0720*/  STG.E desc[UR4][R4.64], R7 ;  /* 0x0000000704007986 */ /* 0x0001e4000c101904 */
.L_x_2:
[----:B------:R-:W-:Y:S05]  /*0730*/  BSYNC.RECONVERGENT B0 ;  /* 0x0000000000007941 */ /* 0x000fea0003800200 */
.L_x_1:
[----:B------:R-:W-:Y:S05]  /*0740*/  @P2 BRA `(.L_x_9) ;  /* 0xfffffff800942947 */ /* 0x000fea000383ffff */
[----:B------:R-:W-:Y:S05]  /*0750*/  EXIT ;  /* 0x000000000000794d */ /* 0x000fea0003800000 */
.L_x_0:
[----:B------:R-:W-:-:S13]  /*0760*/  ISETP.GE.AND P0, PT, R8, 0x1, PT ;  /* 0x000000010800780c */ /* 0x000fda0003f06270 */
[----:B------:R-:W-:Y:S05]  /*0770*/  @!P0 EXIT ;  /* 0x000000000000894d */ /* 0x000fea0003800000 */
[----:B------:R-:W0:Y:S01]  /*0780*/  S2R R9, SR_TID.X ;  /* 0x0000000000097919 */ /* 0x000e220000002100 */
[----:B------:R-:W-:-:S07]  /*0790*/  HFMA2 R4, -RZ, RZ, 0, 0 ;  /* 0x00000000ff047431 */ /* 0x000fce00000001ff */
.L_x_16:
[----:B0-----:R-:W-:Y:S01]  /*07a0*/  IMAD R7, R4, 0x80, R9 ;  /* 0x0000008004077824 */ /* 0x001fe200078e0209 */
[----:B------:R-:W-:Y:S01]  /*07b0*/  BSSY.RECONVERGENT B0, `(.L_x_10) ;  /* 0x0000044000007945 */ /* 0x000fe20003800200 */
[----:B------:R-:W-:-:S03]  /*07c0*/  IMAD.MOV.U32 R8, RZ, RZ, 0x1 ;  /* 0x00000001ff087424 */ /* 0x000fc600078e00ff */
[----:B------:R-:W-:-:S04]  /*07d0*/  IADD3 R5, PT, PT, R12, R7, RZ ;  /* 0x000000070c057210 */ /* 0x000fc80007ffe0ff */
[----:B------:R-:W-:-:S13]  /*07e0*/  ISETP.NE.AND P0, PT, R5, RZ, PT ;  /* 0x000000ff0500720c */ /* 0x000fda0003f05270 */
[----:B------:R-:W-:Y:S05]  /*07f0*/  @!P0 BRA `(.L_x_11) ;  /* 0x0000000000fc8947 */ /* 0x000fea0003800000 */
[----:B------:R-:W-:Y:S01]  /*0800*/  HFMA2 R6, -RZ, RZ, 0, 0 ;  /* 0x00000000ff067431 */ /* 0x000fe200000001ff */
[----:B------:R-:W-:Y:S01]  /*0810*/  BSSY.RECONVERGENT B1, `(.L_x_12) ;  /* 0x0000038000017945 */ /* 0x000fe20003800200 */
[----:B------:R-:W-:Y:S01]  /*0820*/  MOV R0, RZ ;  /* 0x000000ff00007202 */ /* 0x000fe20000000f00 */
[----:B------:R-:W-:Y:S01]  /*0830*/  IMAD.MOV.U32 R21, RZ, RZ, 0xbc8f ;  /* 0x0000bc8fff157424 */ /* 0x000fe200078e00ff */
[----:B------:R-:W-:Y:S01]  /*0840*/  MOV R20, RZ ;  /* 0x000000ff00147202 */ /* 0x000fe20000000f00 */
[----:B------:R-:W-:-:S07]  /*0850*/  IMAD.MOV.U32 R8, RZ, RZ, 0x1 ;  /* 0x00000001ff087424 */ /* 0x000fce00078e00ff */
.L_x_15:
[-C--:B------:R-:W-:Y:S01]  /*0860*/  IMAD R13, R6, R21.reuse, RZ ;  /* 0x00000015060d7224 */ /* 0x080fe200078e02ff */
[----:B------:R-:W-:Y:S01]  /*0870*/  BSSY.RECONVERGENT B2, `(.L_x_13) ;  /* 0x000002b000027945 */ /* 0x000fe20003800200 */
[----:B------:R-:W-:-:S04]  /*0880*/  IMAD.WIDE.U32 R10, R21, R21, RZ ;  /* 0x00000015150a7225 */ /* 0x000fc800078e00ff */
[----:B------:R-:W-:Y:S02]  /*0890*/  IMAD R13, R21, R6, R13 ;  /* 0x00000006150d7224 */ /* 0x000fe400078e020d */
[----:B------:R-:W-:-:S04]  /*08a0*/  IMAD.WIDE.U32 R16, R10, 0x3, RZ ;  /* 0x000000030a107825 */ /* 0x000fc800078e00ff */
[----:B------:R-:W-:Y:S01]  /*08b0*/  IMAD.IADD R11, R11, 0x1, R13 ;  /* 0x000000010b0b7824 */ /* 0x000fe200078e020d */
[----:B------:R-:W-:-:S03]  /*08c0*/  LOP3.LUT R13, R5, 0x1, RZ, 0xc0, !PT ;  /* 0x00000001050d7812 */ /* 0x000fc600078ec0ff */
[----:B------:R-:W-:Y:S01]  /*08d0*/  IMAD.WIDE.U32 R14, R11, 0x3, RZ ;  /* 0x000000030b0e7825 */ /* 0x000fe200078e00ff */
[----:B------:R-:W-:-:S04]  /*08e0*/  ISETP.NE.U32.AND P1, PT, R13, 0x1, PT ;  /* 0x000000010d00780c */ /* 0x000fc80003f25070 */
[----:B------:R-:W-:Y:S01]  /*08f0*/  ISETP.NE.U32.AND.EX P1, PT, RZ, RZ, PT, P1 ;  /* 0x000000ffff00720c */ /* 0x000fe20003f25110 */
        /* <DEDUP_REMOVED lines=13> */
[----:B------:R-:W-:Y:S02]  /*09d0*/  IMAD R17, R6, R8, R17 ;  /* 0x0000000806117224 */ /* 0x000fe400078e0211 */
[----:B------:R-:W-:-:S03]  /*09e0*/  IMAD.WIDE.U32 R18, R14, 0x5, RZ ;  /* 0x000000050e127825 */ /* 0x000fc600078e00ff */
[----:B------:R-:W-:-:S05]  /*09f0*/  IADD3 R15, PT, PT, R15, R17, RZ ;  /* 0x000000110f0f7210 */ /* 0x000fca0007ffe0ff */
[----:B------:R-:W-:-:S04]  /*0a00*/  IMAD.WIDE.U32 R16, R15, 0x5, RZ ;  /* 0x000000050f107825 */ /* 0x000fc800078e00ff */
[----:B------:R-:W-:-:S04]  /*0a10*/  IMAD.WIDE.U32 R16, P1, R14, 0x2, R16 ;  /* 0x000000020e107825 */ /* 0x000fc80007820010 */
[----:B------:R-:W-:Y:S01]  /*0a20*/  IMAD.X R21, RZ, RZ, RZ, P1 ;  /* 0x000000ffff157224 */ /* 0x000fe200008e06ff */
[----:B------:R-:W-:Y:S02]  /*0a30*/  IADD3 RZ, P1, PT, R19, R16, RZ ;  /* 0x0000001013ff7210 */ /* 0x000fe40007f3e0ff */
[----:B------:R-:W-:-:S05]  /*0a40*/  MOV R20, R17 ;  /* 0x0000001100147202 */ /* 0x000fca0000000f00 */
        /* <DEDUP_REMOVED lines=13> */
.L_x_14:
[----:B------:R-:W-:Y:S05]  /*0b20*/  BSYNC.RECONVERGENT B2 ;  /* 0x0000000000027941 */ /* 0x000fea0003800200 */
.L_x_13:
[----:B------:R-:W-:Y:S02]  /*0b30*/  ISETP.GT.U32.AND.EX P0, PT, R0, RZ, PT, P0 ;  /* 0x000000ff0000720c */ /* 0x000fe40003f04100 */
[--C-:B------:R-:W-:Y:S02]  /*0b40*/  SHF.R.U64 R5, R5, 0x1, R0.reuse ;  /* 0x0000000105057819 */ /* 0x100fe40000001200 */
[----:B------:R-:W-:Y:S02]  /*0b50*/  SHF.R.U32.HI R0, RZ, 0x1, R0 ;  /* 0x00000001ff007819 */ /* 0x000fe40000011600 */
[----:B------:R-:W-:Y:S02]  /*0b60*/  IADD3 R6, PT, PT, R11, -R13, R22 ;  /* 0x8000000d0b067210 */ /* 0x000fe40007ffe016 */
[----:B------:R-:W-:-:S05]  /*0b70*/  MOV R21, R10 ;  /* 0x0000000a00157202 */ /* 0x000fca0000000f00 */
[----:B------:R-:W-:Y:S05]  /*0b80*/  @P0 BRA `(.L_x_15) ;  /* 0xfffffffc00340947 */ /* 0x000fea000383ffff */
[----:B------:R-:W-:Y:S05]  /*0b90*/  BSYNC.RECONVERGENT B1 ;  /* 0x0000000000017941 */ /* 0x000fea0003800200 */
.L_x_12:
[----:B------:R-:W-:-:S04]  /*0ba0*/  IMAD.HI.U32 R5, R8, 0x3, RZ ;  /* 0x0000000308057827 */ /* 0x000fc800078e00ff */
[----:B------:R-:W-:-:S05]  /*0bb0*/  IMAD.IADD R0, R8, 0x1, -R5 ;  /* 0x0000000108007824 */ /* 0x000fca00078e0a05 */
[----:B------:R-:W-:-:S04]  /*0bc0*/  LEA.HI R0, R0, R5, RZ, 0x1f ;  /* 0x0000000500007211 */ /* 0x000fc800078ff8ff */
[----:B------:R-:W-:-:S05]  /*0bd0*/  SHF.R.U32.HI R5, RZ, 0x1e, R0 ;  /* 0x0000001eff057819 */ /* 0x000fca0000011600 */
[----:B------:R-:W-:-:S07]  /*0be0*/  IMAD R8, R5, -0x7fffffff, R8 ;  /* 0x8000000105087824 */ /* 0x000fce00078e0208 */
.L_x_11:
[----:B------:R-:W-:Y:S05]  /*0bf0*/  BSYNC.RECONVERGENT B0 ;  /* 0x0000000000007941 */ /* 0x000fea0003800200 */
.L_x_10:
[----:B------:R-:W-:Y:S01]  /*0c00*/  IMAD.HI.U32 R0, R8, -0x4370ec6f, RZ ;  /* 0xbc8f139108007827 */ /* 0x000fe200078e00ff */
[----:B------:R-:W0:Y:S01]  /*0c10*/  LDCU UR6, c[0x0][0x388] ;  /* 0x00007100ff0677ac */ /* 0x000e220008000800 */
[----:B------:R-:W-:Y:S02]  /*0c20*/  IADD3 R4, PT, PT, R4, 0x1, RZ ;  /* 0x0000000104047810 */ /* 0x000fe40007ffe0ff */
[----:B------:R-:W-:Y:S01]  /*0c30*/  IMAD.WIDE R6, R7, 0x4, R2 ;  /* 0x0000000407067825 */ /* 0x000fe200078e0202 */
[----:B------:R-:W-:-:S05]  /*0c40*/  SHF.R.U32.HI R5, RZ, 0xf, R0 ;  /* 0x0000000fff057819 */ /* 0x000fca0000011600 */
[C---:B------:R-:W-:Y:S02]  /*0c50*/  IMAD R8, R5.reuse, -0xadc8, R8 ;  /* 0xffff523805087824 */ /* 0x040fe400078e0208 */
[----:B------:R-:W-:Y:S02]  /*0c60*/  IMAD R5, R5, 0xd47, RZ ;  /* 0x00000d4705057824 */ /* 0x000fe400078e02ff */
[----:B------:R-:W-:-:S03]  /*0c70*/  IMAD R8, R8, 0xbc8f, RZ ;  /* 0x0000bc8f08087824 */ /* 0x000fc600078e02ff */
[----:B------:R-:W-:Y:S02]  /*0c80*/  LOP3.LUT R11, R5, 0x7fffffff, RZ, 0x3c, !PT ;  /* 0x7fffffff050b7812 */ /* 0x000fe400078e3cff */
[----:B------:R-:W-:-:S13]  /*0c90*/  ISETP.GE.U32.AND P0, PT, R8, R5, PT ;  /* 0x000000050800720c */ /* 0x000fda0003f06070 */
[----:B------:R-:W-:Y:S02]  /*0ca0*/  @P0 IADD3 R11, PT, PT, -R5, RZ, RZ ;  /* 0x000000ff050b0210 */ /* 0x000fe40007ffe1ff */
[----:B0-----:R-:W-:-:S03]  /*0cb0*/  ISETP.NE.AND P0, PT, R4, UR6, PT ;  /* 0x0000000604007c0c */ /* 0x001fc6000bf05270 */
[----:B------:R-:W-:-:S05]  /*0cc0*/  IMAD.IADD R11, R8, 0x1, R11 ;  /* 0x00000001080b7824 */ /* 0x000fca00078e020b */
[----:B------:R-:W-:-:S05]  /*0cd0*/  I2FP.F32.U32 R11, R11 ;  /* 0x0000000b000b7245 */ /* 0x000fca0000201000 */
[----:B------:R-:W-:-:S05]  /*0ce0*/  FMUL R11, R11, 4.6566128730773925781e-10 ;  /* 0x300000000b0b7820 */ /* 0x000fca0000400000 */
[----:B------:R0:W-:Y:S01]  /*0cf0*/  STG.E desc[UR4][R6.64], R11 ;  /* 0x0000000b06007986 */ /* 0x0001e2000c101904 */
[----:B------:R-:W-:Y:S05]  /*0d00*/  @!P0 EXIT ;  /* 0x000000000000894d */ /* 0x000fea0003800000 */
[----:B------:R-:W-:Y:S05]  /*0d10*/  BRA `(.L_x_16) ;  /* 0xfffffff800a07947 */ /* 0x000fea000383ffff */
.L_x_17:
[----:B------:R-:W-:-:S00]  /*0d20*/  BRA `(.L_x_17) ;  /* 0xfffffffc00fc7947 */ /* 0x000fc0000383ffff */
[----:B------:R-:W-:-:S00]  /*0d30*/  NOP ;  /* 0x0000000000007918 */ /* 0x000fc00000000000 */
        /* <DEDUP_REMOVED lines=12> */
.L_x_75:


//--------------------- .text._ZN3cub18CUB_300001_SM_10006detail9transform16transform_kernelINS2_10policy_hubILb1EN4cuda3std3__45tupleIJN6thrust24THRUST_300001_SM_1000_NS17counting_iteratorIjNSA_11use_defaultESC_SC_EEEEEE10policy1000Ei8random_2NSA_6detail15normal_iteratorINSA_10device_ptrIfEEEEJSD_EEEvT0_iT1_T2_DpNS2_10kernel_argIT3_EE --------------------------
	.section	.text._ZN3cub18CUB_300001_SM_10006detail9transform16transform_kernelINS2_10policy_hubILb1EN4cuda3std3__45tupleIJN6thrust24THRUST_300001_SM_1000_NS17counting_iteratorIjNSA_11use_defaultESC_SC_EEEEEE10policy1000Ei8random_2NSA_6detail15normal_iteratorINSA_10device_ptrIfEEEEJSD_EEEvT0_iT1_T2_DpNS2_10kernel_argIT3_EE,"ax",@progbits
	.align	128
        .global         _ZN3cub18CUB_300001_SM_10006detail9transform16transform_kernelINS2_10policy_hubILb1EN4cuda3std3__45tupleIJN6thrust24THRUST_300001_SM_1000_NS17counting_iteratorIjNSA_11use_defaultESC_SC_EEEEEE10policy1000Ei8random_2NSA_6detail15normal_iteratorINSA_10device_ptrIfEEEEJSD_EEEvT0_iT1_T2_DpNS2_10kernel_argIT3_EE
        .type           _ZN3cub18CUB_300001_SM_10006detail9transform16transform_kernelINS2_10policy_hubILb1EN4cuda3std3__45tupleIJN6thrust24THRUST_300001_SM_1000_NS17counting_iteratorIjNSA_11use_defaultESC_SC_EEEEEE10policy1000Ei8random_2NSA_6detail15normal_iteratorINSA_10device_ptrIfEEEEJSD_EEEvT0_iT1_T2_DpNS2_10kernel_argIT3_EE,@function
        .size           _ZN3cub18CUB_300001_SM_10006detail9transform16transform_kernelINS2_10policy_hubILb1EN4cuda3std3__45tupleIJN6thrust24THRUST_300001_SM_1000_NS17counting_iteratorIjNSA_11use_defaultESC_SC_EEEEEE10policy1000Ei8random_2NSA_6detail15normal_iteratorINSA_10device_ptrIfEEEEJSD_EEEvT0_iT1_T2_DpNS2_10kernel_argIT3_EE,(.L_x_76 - _ZN3cub18CUB_300001_SM_10006detail9transform16transform_kernelINS2_10policy_hubILb1EN4cuda3std3__45tupleIJN6thrust24THRUST_300001_SM_1000_NS17counting_iteratorIjNSA_11use_defaultESC_SC_EEEEEE10policy1000Ei8random_2NSA_6detail15normal_iteratorINSA_10device_ptrIfEEEEJSD_EEEvT0_iT1_T2_DpNS2_10kernel_argIT3_EE)
        .other          _ZN3cub18CUB_300001_SM_10006detail9transform16transform_kernelINS2_10policy_hubILb1EN4cuda3std3__45tupleIJN6thrust24THRUST_300001_SM_1000_NS17counting_iteratorIjNSA_11use_defaultESC_SC_EEEEEE10policy1000Ei8random_2NSA_6detail15normal_iteratorINSA_10device_ptrIfEEEEJSD_EEEvT0_iT1_T2_DpNS2_10kernel_argIT3_EE,@"STO_CUDA_ENTRY STV_DEFAULT"
_ZN3cub18CUB_300001_SM_10006detail9transform16transform_kernelINS2_10policy_hubILb1EN4cuda3std3__45tupleIJN6thrust24THRUST_300001_SM_1000_NS17counting_iteratorIjNSA_11use_defaultESC_SC_EEEEEE10policy1000Ei8random_2NSA_6detail15normal_iteratorINSA_10device_ptrIfEEEEJSD_EEEvT0_iT1_T2_DpNS2_10kernel_argIT3_EE:
.text._ZN3cub18CUB_300001_SM_10006detail9transform16transform_kernelINS2_10policy_hubILb1EN4cuda3std3__45tupleIJN6thrust24THRUST_300001_SM_1000_NS17counting_iteratorIjNSA_11use_defaultESC_SC_EEEEEE10policy1000Ei8random_2NSA_6detail15normal_iteratorINSA_10device_ptrIfEEEEJSD_EEEvT0_iT1_T2_DpNS2_10kernel_argIT3_EE:
[----:B------:R-:W-:Y:S08]  /*0000*/  LDC R1, c[0x0][0x37c] ;  /* 0x0000df00ff017b82 */ /* 0x000ff00000000800 */
[----:B------:R-:W0:Y:S01]  /*0010*/  LDC.64 R8, c[0x0][0x380] ;  /* 0x0000e000ff087b82 */ /* 0x000e220000000a00 */
[----:B------:R-:W1:Y:S07]  /*0020*/  LDCU UR6, c[0x0][0x398] ;  /* 0x00007300ff0677ac */ /* 0x000e6e0008000800 */
[----:B------:R-:W2:Y:S08]  /*0030*/  S2UR UR4, SR_CTAID.X ;  /* 0x00000000000479c3 */ /* 0x000eb00000002500 */
[----:B------:R-:W3:Y:S01]  /*0040*/  LDC.64 R2, c[0x0][0x390] ;  /* 0x0000e400ff027b82 */ /* 0x000ee20000000a00 */
[----:B0-----:R-:W-:-:S04]  /*0050*/  IMAD.SHL.U32 R0, R9, 0x80, RZ ;  /* 0x0000008009007824 */ /* 0x001fc800078e00ff */
[----:B--2---:R-:W-:Y:S01]  /*0060*/  IMAD R5, R0, UR4, RZ ;  /* 0x0000000400057c24 */ /* 0x004fe2000f8e02ff */
[----:B------:R-:W0:Y:S03]  /*0070*/  LDCU.64 UR4, c[0x0][0x358] ;  /* 0x00006b00ff0477ac */ /* 0x000e260008000a00 */
[----:B------:R-:W-:Y:S01]  /*0080*/  IMAD.IADD R7, R8, 0x1, -R5 ;  /* 0x0000000108077824 */ /* 0x000fe200078e0a05 */
[C---:B-1----:R-:W-:Y:S01]  /*0090*/  IADD3 R12, PT, PT, R5.reuse, UR6, RZ ;  /* 0x00000006050c7c10 */ /* 0x042fe2000fffe0ff */
[----:B---3--:R-:W-:-:S03]  /*00a0*/  IMAD.WIDE R2, R5, 0x4, R2 ;  /* 0x0000000405027825 */ /* 0x008fc600078e0202 */
[CC--:B------:R-:W-:Y:S02]  /*00b0*/  ISETP.GT.AND P0, PT, R0.reuse, R7.reuse, PT ;  /* 0x000000070000720c */ /* 0x0c0fe40003f04270 */
[----:B------:R-:W-:-:S11]  /*00c0*/  VIMNMX R0, PT, PT, R0, R7, PT ;  /* 0x0000000700007248 */ /* 0x000fd60003fe0100 */
[----:B0-----:R-:W-:Y:S05]  /*00d0*/  @P0 BRA `(.L_x_18) ;  /* 0x0000000400700947 */ /* 0x001fea0003800000 */
[----:B------:R-:W-:-:S13]  /*00e0*/  ISETP.GE.AND P0, PT, R9, 0x1, PT ;  /* 0x000000010900780c */ /* 0x000fda0003f06270 */
[----:B------:R-:W-:Y:S05]  /*00f0*/  @!P0 EXIT ;  /* 0x000000000000894d */ /* 0x000fea0003800000 */
[----:B------:R-:W0:Y:S01]  /*0100*/  S2R R9, SR_TID.X ;  /* 0x0000000000097919 */ /* 0x000e220000002100 */
[----:B------:R-:W-:-:S07]  /*0110*/  IMAD.MOV.U32 R4, RZ, RZ, RZ ;  /* 0x000000ffff047224 */ /* 0x000fce00078e00ff */
.L_x_25:
[----:B0-----:R-:W-:Y:S01]  /*0120*/  IMAD R7, R4, 0x80, R9 ;  /* 0x0000008004077824 */ /* 0x001fe200078e0209 */
[----:B------:R-:W-:Y:S01]  /*0130*/  BSSY.RECONVERGENT B0, `(.L_x_19) ;  /* 0x0000044000007945 */ /* 0x000fe20003800200 */
[----:B------:R-:W-:-:S03]  /*0140*/  IMAD.MOV.U32 R8, RZ, RZ, 0x1 ;  /* 0x00000001ff087424 */ /* 0x000fc600078e00ff */
[----:B------:R-:W-:-:S04]  /*0150*/  IADD3 R5, PT, PT, R12, R7, RZ ;  /* 0x000000070c057210 */ /* 0x000fc80007ffe0ff */
[----:B------:R-:W-:-:S13]  /*0160*/  ISETP.NE.AND P0, PT, R5, RZ, PT ;  /* 0x000000ff0500720c */ /* 0x000fda0003f05270 */
[----:B------:R-:W-:Y:S05]  /*0170*/  @!P0 BRA `(.L_x_20) ;  /* 0x0000000000fc8947 */ /* 0x000fea0003800000 */
[----:B------:R-:W-:Y:S01]  /*0180*/  HFMA2 R21, -RZ, RZ, 0, -1.1396484375 ;  /* 0x0000bc8fff157431 */ /* 0x000fe200000001ff */
[----:B------:R-:W-:Y:S01]  /*0190*/  BSSY.RECONVERGENT B1, `(.L_x_21) ;  /* 0x0000038000017945 */ /* 0x000fe20003800200 */
[----:B------:R-:W-:Y:S01]  /*01a0*/  IMAD.MOV.U32 R0, RZ, RZ, RZ ;  /* 0x000000ffff007224 */ /* 0x000fe200078e00ff */
[----:B------:R-:W-:Y:S01]  /*01b0*/  MOV R8, 0x1 ;  /* 0x0000000100087802 */ /* 0x000fe20000000f00 */
[----:B------:R-:W-:Y:S02]  /*01c0*/  IMAD.MOV.U32 R6, RZ, RZ, RZ ;  /* 0x000000ffff067224 */ /* 0x000fe400078e00ff */
[----:B------:R-:W-:-:S07]  /*01d0*/  IMAD.MOV.U32 R20, RZ, RZ, RZ ;  /* 0x000000ffff147224 */ /* 0x000fce00078e00ff */
.L_x_24:
[-C--:B------:R-:W-:Y:S01]  /*01e0*/  IMAD R13, R6, R21.reuse, RZ ;  /* 0x00000015060d7224 */ /* 0x080fe200078e02ff */
[----:B------:R-:W-:Y:S01]  /*01f0*/  BSSY.RECONVERGENT B2, `(.L_x_22) ;  /* 0x000002b000027945 */ /* 0x000fe20003800200 */
[----:B------:R-:W-:-:S04]  /*0200*/  IMAD.WIDE.U32 R10, R21, R21, RZ ;  /* 0x00000015150a7225 */ /* 0x000fc800078e00ff */
[----:B------:R-:W-:Y:S02]  /*0210*/  IMAD R13, R21, R6, R13 ;  /* 0x00000006150d7224 */ /* 0x000fe400078e020d */
[----:B------:R-:W-:-:S03]  /*0220*/  IMAD.WIDE.U32 R16, R10, 0x3, RZ ;  /* 0x000000030a107825 */ /* 0x000fc600078e00ff */
[----:B------:R-:W-:Y:S02]  /*0230*/  IADD3 R11, PT, PT, R11, R13, RZ ;  /* 0x0000000d0b0b7210 */ /* 0x000fe40007ffe0ff */
[----:B------:R-:W-:-:S03]  /*0240*/  LOP3.LUT R13, R5, 0x1, RZ, 0xc0, !PT ;  /* 0x00000001050d7812 */ /* 0x000fc600078ec0ff */
[----:B------:R-:W-:Y:S01]  /*0250*/  IMAD.WIDE.U32 R14, R11, 0x3, RZ ;  /* 0x000000030b0e7825 */ /* 0x000fe200078e00ff */
[----:B------:R-:W-:-:S04]  /*0260*/  ISETP.NE.U32.AND P1, PT, R13, 0x1, PT ;  /* 0x000000010d00780c */ /* 0x000fc80003f25070 */
[----:B------:R-:W-:Y:S01]  /*0270*/  ISETP.NE.U32.AND.EX P1, PT, RZ, RZ, PT, P1 ;  /* 0x000000ffff00720c */ /* 0x000fe20003f25110 */
[----:B------:R-:W-:-:S04]  /*0280*/  IMAD.WIDE.U32 R14, P0, R10, -0x7fffffff, R14 ;  /* 0x800000010a0e7825 */ /* 0x000fc8000780000e */
[----:B------:R-:W-:Y:S01]  /*0290*/  IMAD.X R19, RZ, RZ, RZ, P0 ;  /* 0x000000ffff137224 */ /* 0x000fe200000e06ff */
[----:B------:R-:W-:Y:S02]  /*02a0*/  IADD3 RZ, P0, PT, R17, R14, RZ ;  /* 0x0000000e11ff7210 */ /* 0x000fe40007f1e0ff */
[----:B------:R-:W-:-:S05]  /*02b0*/  MOV R18, R15 ;  /* 0x0000000f00127202 */ /* 0x000fca0000000f00 */
        /* <DEDUP_REMOVED lines=10> */
[----:B------:R-:W-:-:S04]  /*0360*/  IMAD.WIDE.U32 R18, R14, 0x5, RZ ;  /* 0x000000050e127825 */ /* 0x000fc800078e00ff */
[----:B------:R-:W-:-:S04]  /*0370*/  IMAD.IADD R15, R15, 0x1, R17 ;  /* 0x000000010f0f7824 */ /* 0x000fc800078e0211 */
[----:B------:R-:W-:-:S04]  /*0380*/  IMAD.WIDE.U32 R16, R15, 0x5, RZ ;  /* 0x000000050f107825 */ /* 0x000fc800078e00ff */
[----:B------:R-:W-:-:S04]  /*0390*/  IMAD.WIDE.U32 R16, P1, R14, 0x2, R16 ;  /* 0x000000020e107825 */ /* 0x000fc80007820010 */
[----:B------:R-:W-:Y:S01]  /*03a0*/  IMAD.MOV.U32 R20, RZ, RZ, R17 ;  /* 0x000000ffff147224 */ /* 0x000fe200078e0011 */
[----:B------:R-:W-:Y:S02]  /*03b0*/  IADD3.X R21, PT, PT, RZ, RZ, RZ, P1, !PT ;  /* 0x000000ffff157210 */ /* 0x000fe40000ffe4ff */
[----:B------:R-:W-:-:S05]  /*03c0*/  IADD3 RZ, P1, PT, R19, R16, RZ ;  /* 0x0000001013ff7210 */ /* 0x000fca0007f3e0ff */
[----:B------:R-:W-:-:S03]  /*03d0*/  IMAD.WIDE.U32.X R20, R15, 0x2, R20, P1 ;  /* 0x000000020f147825 */ /* 0x000fc600008e0414 */
[----:B------:R-:W-:-:S04]  /*03e0*/  IADD3 R17, P1, PT, R14, -R20, RZ ;  /* 0x800000140e117210 */ /* 0x000fc80007f3e0ff */
[----:B------:R-:W-:-:S04]  /*03f0*/  IADD3.X R6, PT, PT, R15, ~R21, RZ, P1, !PT ;  /* 0x800000150f067210 */ /* 0x000fc80000ffe4ff */
[--C-:B------:R-:W-:Y:S02]  /*0400*/  SHF.R.U64 R17, R17, 0x1, R6.reuse ;  /* 0x0000000111117819 */ /* 0x100fe40000001206 */
[----:B------:R-:W-:Y:S02]  /*0410*/  SHF.R.U32.HI R19, RZ, 0x1, R6 ;  /* 0x00000001ff137819 */ /* 0x000fe40000011606 */
[----:B------:R-:W-:-:S05]  /*0420*/  IADD3 R17, P1, PT, R17, R20, RZ ;  /* 0x0000001411117210 */ /* 0x000fca0007f3e0ff */
[----:B------:R-:W-:-:S05]  /*0430*/  IMAD.X R6, R19, 0x1, R21, P1 ;  /* 0x0000000113067824 */ /* 0x000fca00008e0615 */
[--C-:B------:R-:W-:Y:S02]  /*0440*/  SHF.R.U64 R17, R17, 0x1e, R6.reuse ;  /* 0x0000001e11117819 */ /* 0x100fe40000001206 */
[----:B------:R-:W-:-:S03]  /*0450*/  SHF.R.U32.HI R6, RZ, 0x1e, R6 ;  /* 0x0000001eff067819 */ /* 0x000fc60000011606 */
[----:B------:R-:W-:-:S04]  /*0460*/  IMAD.WIDE.U32 R14, R17, -0x7fffffff, R14 ;  /* 0x80000001110e7825 */ /* 0x000fc800078e000e */
[----:B------:R-:W-:Y:S01]  /*0470*/  IMAD R6, R6, -0x7fffffff, RZ ;  /* 0x8000000106067824 */ /* 0x000fe200078e02ff */
[----:B------:R-:W-:-:S04]  /*0480*/  MOV R8, R14 ;  /* 0x0000000e00087202 */ /* 0x000fc80000000f00 */
[----:B------:R-:W-:-:S07]  /*0490*/  IADD3 R20, PT, PT, R15, -R17, R6 ;  /* 0x800000110f147210 */ /* 0x000fce0007ffe006 */
.L_x_23:
[----:B------:R-:W-:Y:S05]  /*04a0*/  BSYNC.RECONVERGENT B2 ;  /* 0x0000000000027941 */ /* 0x000fea0003800200 */
.L_x_22:
[----:B------:R-:W-:Y:S01]  /*04b0*/  ISETP.GT.U32.AND.EX P0, PT, R0, RZ, PT, P0 ;  /* 0x000000ff0000720c */ /* 0x000fe20003f04100 */
[----:B------:R-:W-:Y:S01]  /*04c0*/  IMAD.MOV.U32 R21, RZ, RZ, R10 ;  /* 0x000000ffff157224 */ /* 0x000fe200078e000a */
[--C-:B------:R-:W-:Y:S02]  /*04d0*/  SHF.R.U64 R5, R5, 0x1, R0.reuse ;  /* 0x0000000105057819 */ /* 0x100fe40000001200 */
[----:B------:R-:W-:Y:S02]  /*04e0*/  SHF.R.U32.HI R0, RZ, 0x1, R0 ;  /* 0x00000001ff007819 */ /* 0x000fe40000011600 */
[----:B------:R-:W-:-:S07]  /*04f0*/  IADD3 R6, PT, PT, R11, -R13, R22 ;  /* 0x8000000d0b067210 */ /* 0x000fce0007ffe016 */
[----:B------:R-:W-:Y:S05]  /*0500*/  @P0 BRA `(.L_x_24) ;  /* 0xfffffffc00340947 */ /* 0x000fea000383ffff */
[----:B------:R-:W-:Y:S05]  /*0510*/  BSYNC.RECONVERGENT B1 ;  /* 0x0000000000017941 */ /* 0x000fea0003800200 */
.L_x_21:
[----:B------:R-:W-:-:S05]  /*0520*/  IMAD.HI.U32 R5, R8, 0x3, RZ ;  /* 0x0000000308057827 */ /* 0x000fca00078e00ff */
[----:B------:R-:W-:-:S04]  /*0530*/  IADD3 R0, PT, PT, -R5, R8, RZ ;  /* 0x0000000805007210 */ /* 0x000fc80007ffe1ff */
[----:B------:R-:W-:-:S04]  /*0540*/  LEA.HI R0, R0, R5, RZ, 0x1f ;  /* 0x0000000500007211 */ /* 0x000fc800078ff8ff */
[----:B------:R-:W-:-:S05]  /*0550*/  SHF.R.U32.HI R5, RZ, 0x1e, R0 ;  /* 0x0000001eff057819 */ /* 0x000fca0000011600 */
[----:B------:R-:W-:-:S07]  /*0560*/  IMAD R8, R5, -0x7fffffff, R8 ;  /* 0x8000000105087824 */ /* 0x000fce00078e0208 */
.L_x_20:
[----:B------:R-:W-:Y:S05]  /*0570*/  BSYNC.RECONVERGENT B0 ;  /* 0x0000000000007941 */ /* 0x000fea0003800200 */
.L_x_19:
[----:B------:R-:W-:Y:S01]  /*0580*/  IMAD.HI.U32 R0, R8, -0x4370ec6f, RZ ;  /* 0xbc8f139108007827 */ /* 0x000fe200078e00ff */
[----:B------:R-:W0:Y:S03]  /*0590*/  LDCU UR6, c[0x0][0x384] ;  /* 0x00007080ff0677ac */ /* 0x000e260008000800 */
[----:B------:R-:W-:Y:S01]  /*05a0*/  VIADD R4, R4, 0x1 ;  /* 0x0000000104047836 */ /* 0x000fe20000000000 */
[----:B------:R-:W-:Y:S01]  /*05b0*/  SHF.R.U32.HI R5, RZ, 0xf, R0 ;  /* 0x0000000fff057819 */ /* 0x000fe20000011600 */
[----:B------:R-:W-:-:S04]  /*05c0*/  IMAD.WIDE R6, R7, 0x4, R2 ;  /* 0x0000000407067825 */ /* 0x000fc800078e0202 */
[C---:B------:R-:W-:Y:S02]  /*05d0*/  IMAD R8, R5.reuse, -0xadc8, R8 ;  /* 0xffff523805087824 */ /* 0x040fe400078e0208 */
[----:B------:R-:W-:Y:S02]  /*05e0*/  IMAD R5, R5, 0xd47, RZ ;  /* 0x00000d4705057824 */ /* 0x000fe400078e02ff */
[----:B------:R-:W-:-:S03]  /*05f0*/  IMAD R8, R8, 0xbc8f, RZ ;  /* 0x0000bc8f08087824 */ /* 0x000fc600078e02ff */
[----:B------:R-:W-:Y:S02]  /*0600*/  LOP3.LUT R11, R5, 0x7fffffff, RZ, 0x3c, !PT ;  /* 0x7fffffff050b7812 */ /* 0x000fe400078e3cff */
[----:B------:R-:W-:-:S13]  /*0610*/  ISETP.GE.U32.AND P0, PT, R8, R5, PT ;  /* 0x000000050800720c */ /* 0x000fda0003f06070 */
[----:B------:R-:W-:Y:S01]  /*0620*/  @P0 IMAD.MOV R11, RZ, RZ, -R5 ;  /* 0x000000ffff0b0224 */ /* 0x000fe200078e0a05 */
[----:B0-----:R-:W-:-:S04]  /*0630*/  ISETP.NE.AND P0, PT, R4, UR6, PT ;  /* 0x0000000604007c0c */ /* 0x001fc8000bf05270 */
[----:B------:R-:W-:-:S04]  /*0640*/  IADD3 R11, PT, PT, R8, R11, RZ ;  /* 0x0000000b080b7210 */ /* 0x000fc80007ffe0ff */
[----:B------:R-:W-:-:S05]  /*0650*/  I2FP.F32.U32 R11, R11 ;  /* 0x0000000b000b7245 */ /* 0x000fca0000201000 */
[----:B------:R-:W-:-:S05]  /*0660*/  FMUL R11, R11, 4.6566128730773925781e-10 ;  /* 0x300000000b0b7820 */ /* 0x000fca0000400000 */
[----:B------:R0:W-:Y:S01]  /*0670*/  STG.E desc[UR4][R6.64], R11 ;  /* 0x0000000b06007986 */ /* 0x0001e2000c101904 */
[----:B------:R-:W-:Y:S05]  /*0680*/  @!P0 EXIT ;  /* 0x000000000000894d */ /* 0x000fea0003800000 */
[----:B------:R-:W-:Y:S05]  /*0690*/  BRA `(.L_x_25) ;  /* 0xfffffff800a07947 */ /* 0x000fea000383ffff */
.L_x_18:
[----:B------:R-:W-:-:S13]  /*06a0*/  ISETP.GE.AND P0, PT, R9, 0x1, PT ;  /* 0x000000010900780c */ /* 0x000fda0003f06270 */
[----:B------:R-:W-:Y:S05]  /*06b0*/  @!P0 EXIT ;  /* 0x000000000000894d */ /* 0x000fea0003800000 */
[----:B------:R-:W0:Y:S01]  /*06c0*/  S2R R13, SR_TID.X ;  /* 0x00000000000d7919 */ /* 0x000e220000002100 */
[----:B------:R-:W-:-:S07]  /*06d0*/  HFMA2 R14, -RZ, RZ, 0, 0 ;  /* 0x00000000ff0e7431 */ /* 0x000fce00000001ff */
.L_x_34:
        /* <DEDUP_REMOVED lines=9> */
[----:B------:R-:W-:-:S03]  /*0770*/  MOV R19, 0x1 ;  /* 0x0000000100137802 */ /* 0x000fc60000000f00 */
        /* <DEDUP_REMOVED lines=8> */
.L_x_33:
[-C--:B------:R-:W-:Y:S01]  /*0800*/  IMAD R6, R18, R21.reuse, RZ ;  /* 0x0000001512067224 */ /* 0x080fe200078e02ff */
[----:B------:R-:W-:Y:S01]  /*0810*/  BSSY.RECONVERGENT B3, `(.L_x_31) ;  /* 0x000002b000037945 */ /* 0x000fe20003800200 */
[----:B------:R-:W-:-:S04]  /*0820*/  IMAD.WIDE.U32 R4, R21, R21, RZ ;  /* 0x0000001515047225 */ /* 0x000fc800078e00ff */
[----:B------:R-:W-:Y:S02]  /*0830*/  IMAD R7, R21, R18, R6 ;  /* 0x0000001215077224 */ /* 0x000fe400078e0206 */
[----:B------:R-:W-:Y:S01]  /*0840*/  IMAD.WIDE.U32 R8, R4, 0x3, RZ ;  /* 0x0000000304087825 */ /* 0x000fe200078e00ff */
[----:B------:R-:W-:Y:S02]  /*0850*/  LOP3.LUT R8, R16, 0x1, RZ, 0xc0, !PT ;  /* 0x0000000110087812 */ /* 0x000fe400078ec0ff */
[----:B------:R-:W-:Y:S02]  /*0860*/  IADD3 R5, PT, PT, R5, R7, RZ ;  /* 0x0000000705057210 */ /* 0x000fe40007ffe0ff */
[----:B------:R-:W-:-:S03]  /*0870*/  ISETP.NE.U32.AND P1, PT, R8, 0x1, PT ;  /* 0x000000010800780c */ /* 0x000fc60003f25070 */
[----:B------:R-:W-:Y:S01]  /*0880*/  IMAD.WIDE.U32 R6, R5, 0x3, RZ ;  /* 0x0000000305067825 */ /* 0x000fe200078e00ff */
[----:B------:R-:W-:-:S03]  /*0890*/  ISETP.NE.U32.AND.EX P1, PT, RZ, RZ, PT, P1 ;  /* 0x000000ffff00720c */ /* 0x000fc60003f25110 */
        /* <DEDUP_REMOVED lines=34> */
.L_x_32:
[----:B------:R-:W-:Y:S05]  /*0ac0*/  BSYNC.RECONVERGENT B3 ;  /* 0x0000000000037941 */ /* 0x000fea0003800200 */
.L_x_31:
[----:B------:R-:W-:Y:S01]  /*0ad0*/  ISETP.GT.U32.AND.EX P0, PT, R17, RZ, PT, P0 ;  /* 0x000000ff1100720c */ /* 0x000fe20003f04100 */
[----:B------:R-:W-:Y:S01]  /*0ae0*/  IMAD.MOV.U32 R21, RZ, RZ, R4 ;  /* 0x000000ffff157224 */ /* 0x000fe200078e0004 */
[--C-:B------:R-:W-:Y:S02]  /*0af0*/  SHF.R.U64 R16, R16, 0x1, R17.reuse ;  /* 0x0000000110107819 */ /* 0x100fe40000001211 */
[----:B------:R-:W-:Y:S02]  /*0b00*/  SHF.R.U32.HI R17, RZ, 0x1, R17 ;  /* 0x00000001ff117819 */ /* 0x000fe40000011611 */
[----:B------:R-:W-:-:S07]  /*0b10*/  IADD3 R18, PT, PT, R5, -R9, R8 ;  /* 0x8000000905127210 */ /* 0x000fce0007ffe008 */
[----:B------:R-:W-:Y:S05]  /*0b20*/  @P0 BRA `(.L_x_33) ;  /* 0xfffffffc00340947 */ /* 0x000fea000383ffff */
[----:B------:R-:W-:Y:S05]  /*0b30*/  BSYNC.RECONVERGENT B2 ;  /* 0x0000000000027941 */ /* 0x000fea0003800200 */
.L_x_30:
[----:B------:R-:W-:-:S05]  /*0b40*/  IMAD.HI.U32 R4, R19, 0x3, RZ ;  /* 0x0000000313047827 */ /* 0x000fca00078e00ff */
[----:B------:R-:W-:-:S04]  /*0b50*/  IADD3 R5, PT, PT, -R4, R19, RZ ;  /* 0x0000001304057210 */ /* 0x000fc80007ffe1ff */
[----:B------:R-:W-:-:S04]  /*0b60*/  LEA.HI R5, R5, R4, RZ, 0x1f ;  /* 0x0000000405057211 */ /* 0x000fc800078ff8ff */
[----:B------:R-:W-:-:S05]  /*0b70*/  SHF.R.U32.HI R4, RZ, 0x1e, R5 ;  /* 0x0000001eff047819 */ /* 0x000fca0000011605 */
[----:B------:R-:W-:-:S07]  /*0b80*/  IMAD R19, R4, -0x7fffffff, R19 ;  /* 0x8000000104137824 */ /* 0x000fce00078e0213 */
.L_x_29:
[----:B------:R-:W-:Y:S05]  /*0b90*/  BSYNC.RECONVERGENT B1 ;  /* 0x0000000000017941 */ /* 0x000fea0003800200 */
.L_x_28:
        /* <DEDUP_REMOVED lines=8> */
[----:B------:R-:W-:-:S03]  /*0c20*/  IMAD.WIDE R4, R15, 0x4, R2 ;  /* 0x000000040f047825 */ /* 0x000fc600078e0202 */
[----:B------:R-:W-:-:S04]  /*0c30*/  IADD3 R6, PT, PT, R19, R6, RZ ;  /* 0x0000000613067210 */ /* 0x000fc80007ffe0ff */
[----:B------:R-:W-:-:S05]  /*0c40*/  I2FP.F32.U32 R6, R6 ;  /* 0x0000000600067245 */ /* 0x000fca0000201000 */
[----:B------:R-:W-:-:S05]  /*0c50*/  FMUL R7, R6, 4.6566128730773925781e-10 ;  /* 0x3000000006077820 */ /* 0x000fca0000400000 */
[----:B------:R0:W-:Y:S02]  /*0c60*/  STG.E desc[UR4][R4.64], R7 ;  /* 0x0000000704007986 */ /* 0x0001e4000c101904 */
.L_x_27:
[----:B------:R-:W-:Y:S05]  /*0c70*/  BSYNC.RECONVERGENT B0 ;  /* 0x0000000000007941 */ /* 0x000fea0003800200 */
.L_x_26:
[----:B------:R-:W-:Y:S05]  /*0c80*/  @P2 BRA `(.L_x_34) ;  /* 0xfffffff800942947 */ /* 0x000fea000383ffff */
[----:B------:R-:W-:Y:S05]  /*0c90*/  EXIT ;  /* 0x000000000000794d */ /* 0x000fea0003800000 */
.L_x_35:
        /* <DEDUP_REMOVED lines=14> */
.L_x_76:


//--------------------- .text._ZN3cub18CUB_300001_SM_10006detail9transform16transform_kernelINS2_10policy_hubILb1EN4cuda3std3__45tupleIJN6thrust24THRUST_300001_SM_1000_NS17counting_iteratorIjNSA_11use_defaultESC_SC_EEEEEE10policy1000El8random_1NSA_6detail15normal_iteratorINSA_10device_ptrIfEEEEJSD_EEEvT0_iT1_T2_DpNS2_10kernel_argIT3_EE --------------------------
	.section	.text._ZN3cub18CUB_300001_SM_10006detail9transform16transform_kernelINS2_10policy_hubILb1EN4cuda3std3__45tupleIJN6thrust24THRUST_300001_SM_1000_NS17counting_iteratorIjNSA_11use_defaultESC_SC_EEEEEE10policy1000El8random_1NSA_6detail15normal_iteratorINSA_10device_ptrIfEEEEJSD_EEEvT0_iT1_T2_DpNS2_10kernel_argIT3_EE,"ax",@progbits
	.align	128
        .global         _ZN3cub18CUB_300001_SM_10006detail9transform16transform_kernelINS2_10policy_hubILb1EN4cuda3std3__45tupleIJN6thrust24THRUST_300001_SM_1000_NS17counting_iteratorIjNSA_11use_defaultESC_SC_EEEEEE10policy1000El8random_1NSA_6detail15normal_iteratorINSA_10device_ptrIfEEEEJSD_EEEvT0_iT1_T2_DpNS2_10kernel_argIT3_EE
        .type           _ZN3cub18CUB_300001_SM_10006detail9transform16transform_kernelINS2_10policy_hubILb1EN4cuda3std3__45tupleIJN6thrust24THRUST_300001_SM_1000_NS17counting_iteratorIjNSA_11use_defaultESC_SC_EEEEEE10policy1000El8random_1NSA_6detail15normal_iteratorINSA_10device_ptrIfEEEEJSD_EEEvT0_iT1_T2_DpNS2_10kernel_argIT3_EE,@function
        .size           _ZN3cub18CUB_300001_SM_10006detail9transform16transform_kernelINS2_10policy_hubILb1EN4cuda3std3__45tupleIJN6thrust24THRUST_300001_SM_1000_NS17counting_iteratorIjNSA_11use_defaultESC_SC_EEEEEE10policy1000El8random_1NSA_6detail15normal_iteratorINSA_10device_ptrIfEEEEJSD_EEEvT0_iT1_T2_DpNS2_10kernel_argIT3_EE,(.L_x_77 - _ZN3cub18CUB_300001_SM_10006detail9transform16transform_kernelINS2_10policy_hubILb1EN4cuda3std3__45tupleIJN6thrust24THRUST_300001_SM_1000_NS17counting_iteratorIjNSA_11use_defaultESC_SC_EEEEEE10policy1000El8random_1NSA_6detail15normal_iteratorINSA_10device_ptrIfEEEEJSD_EEEvT0_iT1_T2_DpNS2_10kernel_argIT3_EE)
        .other          _ZN3cub18CUB_300001_SM_10006detail9transform16transform_kernelINS2_10policy_hubILb1EN4cuda3std3__45tupleIJN6thrust24THRUST_300001_SM_1000_NS17counting_iteratorIjNSA_11use_defaultESC_SC_EEEEEE10policy1000El8random_1NSA_6detail15normal_iteratorINSA_10device_ptrIfEEEEJSD_EEEvT0_iT1_T2_DpNS2_10kernel_argIT3_EE,@"STO_CUDA_ENTRY STV_DEFAULT"
_ZN3cub18CUB_300001_SM_10006detail9transform16transform_kernelINS2_10policy_hubILb1EN4cuda3std3__45tupleIJN6thrust24THRUST_300001_SM_1000_NS17counting_iteratorIjNSA_11use_defaultESC_SC_EEEEEE10policy1000El8random_1NSA_6detail15normal_iteratorINSA_10device_ptrIfEEEEJSD_EEEvT0_iT1_T2_DpNS2_10kernel_argIT3_EE:
.text._ZN3cub18CUB_300001_SM_10006detail9transform16transform_kernelINS2_10policy_hubILb1EN4cuda3std3__45tupleIJN6thrust24THRUST_300001_SM_1000_NS17counting_iteratorIjNSA_11use_defaultESC_SC_EEEEEE10policy1000El8random_1NSA_6detail15normal_iteratorINSA_10device_ptrIfEEEEJSD_EEEvT0_iT1_T2_DpNS2_10kernel_argIT3_EE:
        /* <DEDUP_REMOVED lines=26> */
.L_x_45:
        /* <DEDUP_REMOVED lines=18> */
.L_x_44:
        /* <DEDUP_REMOVED lines=44> */
.L_x_43:
[----:B------:R-:W-:Y:S05]  /*0580*/  BSYNC.RECONVERGENT B3 ;  /* 0x0000000000037941 */ /* 0x000fea0003800200 */
.L_x_42:
[----:B------:R-:W-:Y:S01]  /*0590*/  ISETP.GT.U32.AND.EX P0, PT, R17, RZ, PT, P0 ;  /* 0x000000ff1100720c */ /* 0x000fe20003f04100 */
[----:B------:R-:W-:Y:S01]  /*05a0*/  IMAD.MOV.U32 R21, RZ, RZ, R4 ;  /* 0x000000ffff157224 */ /* 0x000fe200078e0004 */
[--C-:B------:R-:W-:Y:S02]  /*05b0*/  SHF.R.U64 R16, R16, 0x1, R17.reuse ;  /* 0x0000000110107819 */ /* 0x100fe40000001211 */
[----:B------:R-:W-:Y:S02]  /*05c0*/  SHF.R.U32.HI R17, RZ, 0x1, R17 ;  /* 0x00000001ff117819 */ /* 0x000fe40000011611 */
[----:B------:R-:W-:-:S07]  /*05d0*/  IADD3 R18, PT, PT, R5, -R9, R8 ;  /* 0x8000000905127210 */ /* 0x000fce0007ffe008 */
[----:B------:R-:W-:Y:S05]  /*05e0*/  @P0 BRA `(.L_x_44) ;  /* 0xfffffffc00340947 */ /* 0x000fea000383ffff */
[----:B------:R-:W-:Y:S05]  /*05f0*/  BSYNC.RECONVERGENT B2 ;  /* 0x0000000000027941 */ /* 0x000fea0003800200 */
.L_x_41:
[----:B------:R-:W-:-:S05]  /*0600*/  IMAD.HI.U32 R4, R19, 0x3, RZ ;  /* 0x0000000313047827 */ /* 0x000fca00078e00ff */
[----:B------:R-:W-:-:S04]  /*0610*/  IADD3 R5, PT, PT, -R4, R19, RZ ;  /* 0x0000001304057210 */ /* 0x000fc80007ffe1ff */
[----:B------:R-:W-:-:S04]  /*0620*/  LEA.HI R5, R5, R4, RZ, 0x1f ;  /* 0x0000000405057211 */ /* 0x000fc800078ff8ff */
[----:B------:R-:W-:-:S05]  /*0630*/  SHF.R.U32.HI R4, RZ, 0x1e, R5 ;  /* 0x0000001eff047819 */ /* 0x000fca0000011605 */
[----:B------:R-:W-:-:S07]  /*0640*/  IMAD R19, R4, -0x7fffffff, R19 ;  /* 0x8000000104137824 */ /* 0x000fce00078e0213 */
.L_x_40:
[----:B------:R-:W-:Y:S05]  /*0650*/  BSYNC.RECONVERGENT B1 ;  /* 0x0000000000017941 */ /* 0x000fea0003800200 */
.L_x_39:
[----:B------:R-:W-:-:S04]  /*0660*/  IMAD.HI.U32 R4, R19, -0x4370ec6f, RZ ;  /* 0xbc8f139113047827 */ /* 0x000fc800078e00ff */
[----:B------:R-:W-:Y:S01]  /*0670*/  IMAD.MOV.U32 R7, RZ, RZ, 0x30000000 ;  /* 0x30000000ff077424 */ /* 0x000fe200078e00ff */
        /* <DEDUP_REMOVED lines=8> */
[----:B------:R-:W-:-:S04]  /*0700*/  IADD3 R6, PT, PT, R19, -0x1, R6 ;  /* 0xffffffff13067810 */ /* 0x000fc80007ffe006 */
[----:B------:R-:W-:-:S05]  /*0710*/  I2FP.F32.U32 R6, R6 ;  /* 0x0000000600067245 */ /* 0x000fca0000201000 */
[----:B------:R-:W-:-:S05]  /*0720*/  FFMA R7, R6, R7, 1 ;  /* 0x3f80000006077423 */ /* 0x000fca0000000007 */
[----:B------:R0:W-:Y:S02]  /*0730*/  STG.E desc[UR4][R4.64], R7 ;  /* 0x0000000704007986 */ /* 0x0001e4000c101904 */
.L_x_38:
[----:B------:R-:W-:Y:S05]  /*0740*/  BSYNC.RECONVERGENT B0 ;  /* 0x0000000000007941 */ /* 0x000fea0003800200 */
.L_x_37:
[----:B------:R-:W-:Y:S05]  /*0750*/  @P2 BRA `(.L_x_45) ;  /* 0xfffffff800902947 */ /* 0x000fea000383ffff */
[----:B------:R-:W-:Y:S05]  /*0760*/  EXIT ;  /* 0x000000000000794d */ /* 0x000fea0003800000 */
.L_x_36:
[----:B------:R-:W-:-:S13]  /*0770*/  ISETP.GE.AND P0, PT, R8, 0x1, PT ;  /* 0x000000010800780c */ /* 0x000fda0003f06270 */
[----:B------:R-:W-:Y:S05]  /*0780*/  @!P0 EXIT ;  /* 0x000000000000894d */ /* 0x000fea0003800000 */
[----:B------:R-:W0:Y:S01]  /*0790*/  S2R R9, SR_TID.X ;  /* 0x0000000000097919 */ /* 0x000e220000002100 */
[----:B------:R-:W-:-:S07]  /*07a0*/  HFMA2 R4, -RZ, RZ, 0, 0 ;  /* 0x00000000ff047431 */ /* 0x000fce00000001ff */
.L_x_52:
[----:B0-----:R-:W-:Y:S01]  /*07b0*/  IMAD R7, R4, 0x80, R9 ;  /* 0x0000008004077824 */ /* 0x001fe200078e0209 */
[----:B------:R-:W-:Y:S01]  /*07c0*/  BSSY.RECONVERGENT B0, `(.L_x_46) ;  /* 0x0000044000007945 */ /* 0x000fe20003800200 */
[----:B------:R-:W-:Y:S02]  /*07d0*/  MOV R8, 0x1 ;  /* 0x0000000100087802 */ /* 0x000fe40000000f00 */
[----:B------:R-:W-:-:S05]  /*07e0*/  IMAD.IADD R5, R12, 0x1, R7 ;  /* 0x000000010c057824 */ /* 0x000fca00078e0207 */
[----:B------:R-:W-:-:S13]  /*07f0*/  ISETP.NE.AND P0, PT, R5, RZ, PT ;  /* 0x000000ff0500720c */ /* 0x000fda0003f05270 */
[----:B------:R-:W-:Y:S05]  /*0800*/  @!P0 BRA `(.L_x_47) ;  /* 0x0000000000fc8947 */ /* 0x000fea0003800000 */
[----:B------:R-:W-:Y:S01]  /*0810*/  HFMA2 R20, -RZ, RZ, 0, 0 ;  /* 0x00000000ff147431 */ /* 0x000fe200000001ff */
[----:B------:R-:W-:Y:S01]  /*0820*/  BSSY.RECONVERGENT B1, `(.L_x_48) ;  /* 0x0000038000017945 */ /* 0x000fe20003800200 */
[----:B------:R-:W-:Y:S01]  /*0830*/  IMAD.MOV.U32 R0, RZ, RZ, RZ ;  /* 0x000000ffff007224 */ /* 0x000fe200078e00ff */
[----:B------:R-:W-:Y:S01]  /*0840*/  MOV R6, RZ ;  /* 0x000000ff00067202 */ /* 0x000fe20000000f00 */
[----:B------:R-:W-:Y:S02]  /*0850*/  IMAD.MOV.U32 R21, RZ, RZ, 0xbc8f ;  /* 0x0000bc8fff157424 */ /* 0x000fe400078e00ff */
[----:B------:R-:W-:-:S07]  /*0860*/  IMAD.MOV.U32 R8, RZ, RZ, 0x1 ;  /* 0x00000001ff087424 */ /* 0x000fce00078e00ff */
.L_x_51:
        /* <DEDUP_REMOVED lines=44> */
.L_x_50:
[----:B------:R-:W-:Y:S05]  /*0b30*/  BSYNC.RECONVERGENT B2 ;  /* 0x0000000000027941 */ /* 0x000fea0003800200 */
.L_x_49:
[----:B------:R-:W-:Y:S02]  /*0b40*/  ISETP.GT.U32.AND.EX P0, PT, R0, RZ, PT, P0 ;  /* 0x000000ff0000720c */ /* 0x000fe40003f04100 */
[--C-:B------:R-:W-:Y:S02]  /*0b50*/  SHF.R.U64 R5, R5, 0x1, R0.reuse ;  /* 0x0000000105057819 */ /* 0x100fe40000001200 */
[----:B------:R-:W-:Y:S02]  /*0b60*/  SHF.R.U32.HI R0, RZ, 0x1, R0 ;  /* 0x00000001ff007819 */ /* 0x000fe40000011600 */
[----:B------:R-:W-:Y:S02]  /*0b70*/  IADD3 R6, PT, PT, R11, -R13, R22 ;  /* 0x8000000d0b067210 */ /* 0x000fe40007ffe016 */
[----:B------:R-:W-:-:S05]  /*0b80*/  MOV R21, R10 ;  /* 0x0000000a00157202 */ /* 0x000fca0000000f00 */
[----:B------:R-:W-:Y:S05]  /*0b90*/  @P0 BRA `(.L_x_51) ;  /* 0xfffffffc00340947 */ /* 0x000fea000383ffff */
[----:B------:R-:W-:Y:S05]  /*0ba0*/  BSYNC.RECONVERGENT B1 ;  /* 0x0000000000017941 */ /* 0x000fea0003800200 */
.L_x_48:
[----:B------:R-:W-:-:S04]  /*0bb0*/  IMAD.HI.U32 R5, R8, 0x3, RZ ;  /* 0x0000000308057827 */ /* 0x000fc800078e00ff */
[----:B------:R-:W-:-:S05]  /*0bc0*/  IMAD.IADD R0, R8, 0x1, -R5 ;  /* 0x0000000108007824 */ /* 0x000fca00078e0a05 */
[----:B------:R-:W-:-:S04]  /*0bd0*/  LEA.HI R0, R0, R5, RZ, 0x1f ;  /* 0x0000000500007211 */ /* 0x000fc800078ff8ff */
[----:B------:R-:W-:-:S05]  /*0be0*/  SHF.R.U32.HI R5, RZ, 0x1e, R0 ;  /* 0x0000001eff057819 */ /* 0x000fca0000011600 */
[----:B------:R-:W-:-:S07]  /*0bf0*/  IMAD R8, R5, -0x7fffffff, R8 ;  /* 0x8000000105087824 */ /* 0x000fce00078e0208 */
.L_x_47:
[----:B------:R-:W-:Y:S05]  /*0c00*/  BSYNC.RECONVERGENT B0 ;  /* 0x0000000000007941 */ /* 0x000fea0003800200 */
.L_x_46:
[----:B------:R-:W-:Y:S01]  /*0c10*/  IMAD.HI.U32 R0, R8, -0x4370ec6f, RZ ;  /* 0xbc8f139108007827 */ /* 0x000fe200078e00ff */
[----:B------:R-:W0:Y:S01]  /*0c20*/  LDCU UR6, c[0x0][0x388] ;  /* 0x00007100ff0677ac */ /* 0x000e220008000800 */
[----:B------:R-:W-:Y:S02]  /*0c30*/  IADD3 R4, PT, PT, R4, 0x1, RZ ;  /* 0x0000000104047810 */ /* 0x000fe40007ffe0ff */
[----:B------:R-:W-:Y:S01]  /*0c40*/  IMAD.WIDE R6, R7, 0x4, R2 ;  /* 0x0000000407067825 */ /* 0x000fe200078e0202 */
[----:B------:R-:W-:-:S03]  /*0c50*/  SHF.R.U32.HI R5, RZ, 0xf, R0 ;  /* 0x0000000fff057819 */ /* 0x000fc60000011600 */
[----:B------:R-:W-:Y:S02]  /*0c60*/  IMAD.MOV.U32 R0, RZ, RZ, 0x30000000 ;  /* 0x30000000ff007424 */ /* 0x000fe400078e00ff */
[C---:B------:R-:W-:Y:S02]  /*0c70*/  IMAD R8, R5.reuse, -0xadc8, R8 ;  /* 0xffff523805087824 */ /* 0x040fe400078e0208 */
[----:B------:R-:W-:Y:S02]  /*0c80*/  IMAD R5, R5, 0xd47, RZ ;  /* 0x00000d4705057824 */ /* 0x000fe400078e02ff */
[----:B------:R-:W-:-:S03]  /*0c90*/  IMAD R8, R8, 0xbc8f, RZ ;  /* 0x0000bc8f08087824 */ /* 0x000fc600078e02ff */
[----:B------:R-:W-:Y:S02]  /*0ca0*/  LOP3.LUT R11, R5, 0x7fffffff, RZ, 0x3c, !PT ;  /* 0x7fffffff050b7812 */ /* 0x000fe400078e3cff */
[----:B------:R-:W-:-:S13]  /*0cb0*/  ISETP.GE.U32.AND P0, PT, R8, R5, PT ;  /* 0x000000050800720c */ /* 0x000fda0003f06070 */
[----:B------:R-:W-:Y:S02]  /*0cc0*/  @P0 IADD3 R11, PT, PT, -R5, RZ, RZ ;  /* 0x000000ff050b0210 */ /* 0x000fe40007ffe1ff */
[----:B0-----:R-:W-:Y:S02]  /*0cd0*/  ISETP.NE.AND P0, PT, R4, UR6, PT ;  /* 0x0000000604007c0c */ /* 0x001fe4000bf05270 */
[----:B------:R-:W-:-:S04]  /*0ce0*/  IADD3 R11, PT, PT, R8, -0x1, R11 ;  /* 0xffffffff080b7810 */ /* 0x000fc80007ffe00b */
[----:B------:R-:W-:-:S05]  /*0cf0*/  I2FP.F32.U32 R11, R11 ;  /* 0x0000000b000b7245 */ /* 0x000fca0000201000 */
[----:B------:R-:W-:-:S05]  /*0d00*/  FFMA R11, R11, R0, 1 ;  /* 0x3f8000000b0b7423 */ /* 0x000fca0000000000 */
[----:B------:R0:W-:Y:S01]  /*0d10*/  STG.E desc[UR4][R6.64], R11 ;  /* 0x0000000b06007986 */ /* 0x0001e2000c101904 */
[----:B------:R-:W-:Y:S05]  /*0d20*/  @!P0 EXIT ;  /* 0x000000000000894d */ /* 0x000fea0003800000 */
[----:B------:R-:W-:Y:S05]  /*0d30*/  BRA `(.L_x_52) ;  /* 0xfffffff8009c7947 */ /* 0x000fea000383ffff */
.L_x_53:
        /* <DEDUP_REMOVED lines=12> */
.L_x_77:


//--------------------- .text._ZN3cub18CUB_300001_SM_10006detail9transform16transform_kernelINS2_10policy_hubILb1EN4cuda3std3__45tupleIJN6thrust24THRUST_300001_SM_1000_NS17counting_iteratorIjNSA_11use_defaultESC_SC_EEEEEE10policy1000Ei8random_1NSA_6detail15normal_iteratorINSA_10device_ptrIfEEEEJSD_EEEvT0_iT1_T2_DpNS2_10kernel_argIT3_EE --------------------------
	.section	.text._ZN3cub18CUB_300001_SM_10006detail9transform16transform_kernelINS2_10policy_hubILb1EN4cuda3std3__45tupleIJN6thrust24THRUST_300001_SM_1000_NS17counting_iteratorIjNSA_11use_defaultESC_SC_EEEEEE10policy1000Ei8random_1NSA_6detail15normal_iteratorINSA_10device_ptrIfEEEEJSD_EEEvT0_iT1_T2_DpNS2_10kernel_argIT3_EE,"ax",@progbits
	.align	128
        .global         _ZN3cub18CUB_300001_SM_10006detail9transform16transform_kernelINS2_10policy_hubILb1EN4cuda3std3__45tupleIJN6thrust24THRUST_300001_SM_1000_NS17counting_iteratorIjNSA_11use_defaultESC_SC_EEEEEE10policy1000Ei8random_1NSA_6detail15normal_iteratorINSA_10device_ptrIfEEEEJSD_EEEvT0_iT1_T2_DpNS2_10kernel_argIT3_EE
        .type           _ZN3cub18CUB_300001_SM_10006detail9transform16transform_kernelINS2_10policy_hubILb1EN4cuda3std3__45tupleIJN6thrust24THRUST_300001_SM_1000_NS17counting_iteratorIjNSA_11use_defaultESC_SC_EEEEEE10policy1000Ei8random_1NSA_6detail15normal_iteratorINSA_10device_ptrIfEEEEJSD_EEEvT0_iT1_T2_DpNS2_10kernel_argIT3_EE,@function
        .size           _ZN3cub18CUB_300001_SM_10006detail9transform16transform_kernelINS2_10policy_hubILb1EN4cuda3std3__45tupleIJN6thrust24THRUST_300001_SM_1000_NS17counting_iteratorIjNSA_11use_defaultESC_SC_EEEEEE10policy1000Ei8random_1NSA_6detail15normal_iteratorINSA_10device_ptrIfEEEEJSD_EEEvT0_iT1_T2_DpNS2_10kernel_argIT3_EE,(.L_x_78 - _ZN3cub18CUB_300001_SM_10006detail9transform16transform_kernelINS2_10policy_hubILb1EN4cuda3std3__45tupleIJN6thrust24THRUST_300001_SM_1000_NS17counting_iteratorIjNSA_11use_defaultESC_SC_EEEEEE10policy1000Ei8random_1NSA_6detail15normal_iteratorINSA_10device_ptrIfEEEEJSD_EEEvT0_iT1_T2_DpNS2_10kernel_argIT3_EE)
        .other          _ZN3cub18CUB_300001_SM_10006detail9transform16transform_kernelINS2_10policy_hubILb1EN4cuda3std3__45tupleIJN6thrust24THRUST_300001_SM_1000_NS17counting_iteratorIjNSA_11use_defaultESC_SC_EEEEEE10policy1000Ei8random_1NSA_6detail15normal_iteratorINSA_10device_ptrIfEEEEJSD_EEEvT0_iT1_T2_DpNS2_10kernel_argIT3_EE,@"STO_CUDA_ENTRY STV_DEFAULT"
_ZN3cub18CUB_300001_SM_10006detail9transform16transform_kernelINS2_10policy_hubILb1EN4cuda3std3__45tupleIJN6thrust24THRUST_300001_SM_1000_NS17counting_iteratorIjNSA_11use_defaultESC_SC_EEEEEE10policy1000Ei8random_1NSA_6detail15normal_iteratorINSA_10device_ptrIfEEEEJSD_EEEvT0_iT1_T2_DpNS2_10kernel_argIT3_EE:
.text._ZN3cub18CUB_300001_SM_10006detail9transform16transform_kernelINS2_10policy_hubILb1EN4cuda3std3__45tupleIJN6thrust24THRUST_300001_SM_1000_NS17counting_iteratorIjNSA_11use_defaultESC_SC_EEEEEE10policy1000Ei8random_1NSA_6detail15normal_iteratorINSA_10device_ptrIfEEEEJSD_EEEvT0_iT1_T2_DpNS2_10kernel_argIT3_EE:
        /* <DEDUP_REMOVED lines=18> */
.L_x_61:
        /* <DEDUP_REMOVED lines=9> */
[----:B------:R-:W-:Y:S01]  /*01b0*/  MOV R20, RZ ;  /* 0x000000ff00147202 */ /* 0x000fe20000000f00 */
[----:B------:R-:W-:Y:S02]  /*01c0*/  IMAD.MOV.U32 R6, RZ, RZ, RZ ;  /* 0x000000ffff067224 */ /* 0x000fe400078e00ff */
[----:B------:R-:W-:-:S07]  /*01d0*/  IMAD.MOV.U32 R8, RZ, RZ, 0x1 ;  /* 0x00000001ff087424 */ /* 0x000fce00078e00ff */
.L_x_60:
        /* <DEDUP_REMOVED lines=44> */
.L_x_59:
[----:B------:R-:W-:Y:S05]  /*04a0*/  BSYNC.RECONVERGENT B2 ;  /* 0x0000000000027941 */ /* 0x000fea0003800200 */
.L_x_58:
[----:B------:R-:W-:Y:S01]  /*04b0*/  ISETP.GT.U32.AND.EX P0, PT, R0, RZ, PT, P0 ;  /* 0x000000ff0000720c */ /* 0x000fe20003f04100 */
[----:B------:R-:W-:Y:S01]  /*04c0*/  IMAD.MOV.U32 R21, RZ, RZ, R10 ;  /* 0x000000ffff157224 */ /* 0x000fe200078e000a */
[--C-:B------:R-:W-:Y:S02]  /*04d0*/  SHF.R.U64 R5, R5, 0x1, R0.reuse ;  /* 0x0000000105057819 */ /* 0x100fe40000001200 */
[----:B------:R-:W-:Y:S02]  /*04e0*/  SHF.R.U32.HI R0, RZ, 0x1, R0 ;  /* 0x00000001ff007819 */ /* 0x000fe40000011600 */
[----:B------:R-:W-:-:S07]  /*04f0*/  IADD3 R6, PT, PT, R11, -R13, R22 ;  /* 0x8000000d0b067210 */ /* 0x000fce0007ffe016 */
[----:B------:R-:W-:Y:S05]  /*0500*/  @P0 BRA `(.L_x_60) ;  /* 0xfffffffc00340947 */ /* 0x000fea000383ffff */
[----:B------:R-:W-:Y:S05]  /*0510*/  BSYNC.RECONVERGENT B1 ;  /* 0x0000000000017941 */ /* 0x000fea0003800200 */
.L_x_57:
[----:B------:R-:W-:-:S05]  /*0520*/  IMAD.HI.U32 R5, R8, 0x3, RZ ;  /* 0x0000000308057827 */ /* 0x000fca00078e00ff */
[----:B------:R-:W-:-:S04]  /*0530*/  IADD3 R0, PT, PT, -R5, R8, RZ ;  /* 0x0000000805007210 */ /* 0x000fc80007ffe1ff */
[----:B------:R-:W-:-:S04]  /*0540*/  LEA.HI R0, R0, R5, RZ, 0x1f ;  /* 0x0000000500007211 */ /* 0x000fc800078ff8ff */
[----:B------:R-:W-:-:S05]  /*0550*/  SHF.R.U32.HI R5, RZ, 0x1e, R0 ;  /* 0x0000001eff057819 */ /* 0x000fca0000011600 */
[----:B------:R-:W-:-:S07]  /*0560*/  IMAD R8, R5, -0x7fffffff, R8 ;  /* 0x8000000105087824 */ /* 0x000fce00078e0208 */
.L_x_56:
[----:B------:R-:W-:Y:S05]  /*0570*/  BSYNC.RECONVERGENT B0 ;  /* 0x0000000000007941 */ /* 0x000fea0003800200 */
.L_x_55:
[----:B------:R-:W-:Y:S01]  /*0580*/  IMAD.HI.U32 R0, R8, -0x4370ec6f, RZ ;  /* 0xbc8f139108007827 */ /* 0x000fe200078e00ff */
[----:B------:R-:W0:Y:S03]  /*0590*/  LDCU UR6, c[0x0][0x384] ;  /* 0x00007080ff0677ac */ /* 0x000e260008000800 */
[----:B------:R-:W-:Y:S01]  /*05a0*/  VIADD R4, R4, 0x1 ;  /* 0x0000000104047836 */ /* 0x000fe20000000000 */
[----:B------:R-:W-:Y:S01]  /*05b0*/  SHF.R.U32.HI R5, RZ, 0xf, R0 ;  /* 0x0000000fff057819 */ /* 0x000fe20000011600 */
[----:B------:R-:W-:Y:S02]  /*05c0*/  HFMA2 R0, -RZ, RZ, 0.125, 0 ;  /* 0x30000000ff007431 */ /* 0x000fe400000001ff */
        /* <DEDUP_REMOVED lines=8> */
[----:B------:R-:W-:-:S04]  /*0650*/  IADD3 R11, PT, PT, R8, -0x1, R11 ;  /* 0xffffffff080b7810 */ /* 0x000fc80007ffe00b */
[----:B------:R-:W-:-:S05]  /*0660*/  I2FP.F32.U32 R11, R11 ;  /* 0x0000000b000b7245 */ /* 0x000fca0000201000 */
[----:B------:R-:W-:-:S05]  /*0670*/  FFMA R11, R11, R0, 1 ;  /* 0x3f8000000b0b7423 */ /* 0x000fca0000000000 */
[----:B------:R0:W-:Y:S01]  /*0680*/  STG.E desc[UR4][R6.64], R11 ;  /* 0x0000000b06007986 */ /* 0x0001e2000c101904 */
[----:B------:R-:W-:Y:S05]  /*0690*/  @!P0 EXIT ;  /* 0x000000000000894d */ /* 0x000fea0003800000 */
[----:B------:R-:W-:Y:S05]  /*06a0*/  BRA `(.L_x_61) ;  /* 0xfffffff8009c7947 */ /* 0x000fea000383ffff */
.L_x_54:
[----:B------:R-:W-:-:S13]  /*06b0*/  ISETP.GE.AND P0, PT, R9, 0x1, PT ;  /* 0x000000010900780c */ /* 0x000fda0003f06270 */
[----:B------:R-:W-:Y:S05]  /*06c0*/  @!P0 EXIT ;  /* 0x000000000000894d */ /* 0x000fea0003800000 */
[----:B------:R-:W0:Y:S01]  /*06d0*/  S2R R13, SR_TID.X ;  /* 0x00000000000d7919 */ /* 0x000e220000002100 */
[----:B------:R-:W-:-:S07]  /*06e0*/  MOV R14, RZ ;  /* 0x000000ff000e7202 */ /* 0x000fce0000000f00 */
.L_x_70:
        /* <DEDUP_REMOVED lines=9> */
[----:B------:R-:W-:-:S03]  /*0780*/  HFMA2 R19, -RZ, RZ, 0, 5.9604644775390625e-08 ;  /* 0x00000001ff137431 */ /* 0x000fc600000001ff */
[----:B------:R-:W-:-:S13]  /*0790*/  ISETP.NE.AND P0, PT, R16, RZ, PT ;  /* 0x000000ff1000720c */ /* 0x000fda0003f05270 */
[----:B------:R-:W-:Y:S05]  /*07a0*/  @!P0 BRA `(.L_x_65) ;  /* 0x0000000000fc8947 */ /* 0x000fea0003800000 */
[----:B------:R-:W-:Y:S01]  /*07b0*/  BSSY.RECONVERGENT B2, `(.L_x_66) ;  /* 0x0000039000027945 */ /* 0x000fe20003800200 */
[----:B------:R-:W-:Y:S01]  /*07c0*/  IMAD.MOV.U32 R17, RZ, RZ, RZ ;  /* 0x000000ffff117224 */ /* 0x000fe200078e00ff */
[----:B------:R-:W-:Y:S01]  /*07d0*/  MOV R21, 0xbc8f ;  /* 0x0000bc8f00157802 */ /* 0x000fe20000000f00 */
[----:B------:R-:W-:Y:S01]  /*07e0*/  IMAD.MOV.U32 R18, RZ, RZ, RZ ;  /* 0x000000ffff127224 */ /* 0x000fe200078e00ff */
[----:B------:R-:W-:Y:S01]  /*07f0*/  MOV R19, 0x1 ;  /* 0x0000000100137802 */ /* 0x000fe20000000f00 */
[----:B------:R-:W-:-:S07]  /*0800*/  IMAD.MOV.U32 R20, RZ, RZ, RZ ;  /* 0x000000ffff147224 */ /* 0x000fce00078e00ff */
.L_x_69:
        /* <DEDUP_REMOVED lines=44> */
.L_x_68:
[----:B------:R-:W-:Y:S05]  /*0ad0*/  BSYNC.RECONVERGENT B3 ;  /* 0x0000000000037941 */ /* 0x000fea0003800200 */
.L_x_67:
[----:B------:R-:W-:Y:S01]  /*0ae0*/  ISETP.GT.U32.AND.EX P0, PT, R17, RZ, PT, P0 ;  /* 0x000000ff1100720c */ /* 0x000fe20003f04100 */
[----:B------:R-:W-:Y:S01]  /*0af0*/  IMAD.MOV.U32 R21, RZ, RZ, R4 ;  /* 0x000000ffff157224 */ /* 0x000fe200078e0004 */
[--C-:B------:R-:W-:Y:S02]  /*0b00*/  SHF.R.U64 R16, R16, 0x1, R17.reuse ;  /* 0x0000000110107819 */ /* 0x100fe40000001211 */
[----:B------:R-:W-:Y:S02]  /*0b10*/  SHF.R.U32.HI R17, RZ, 0x1, R17 ;  /* 0x00000001ff117819 */ /* 0x000fe40000011611 */
[----:B------:R-:W-:-:S07]  /*0b20*/  IADD3 R18, PT, PT, R5, -R9, R8 ;  /* 0x8000000905127210 */ /* 0x000fce0007ffe008 */
[----:B------:R-:W-:Y:S05]  /*0b30*/  @P0 BRA `(.L_x_69) ;  /* 0xfffffffc00340947 */ /* 0x000fea000383ffff */
[----:B------:R-:W-:Y:S05]  /*0b40*/  BSYNC.RECONVERGENT B2 ;  /* 0x0000000000027941 */ /* 0x000fea0003800200 */
.L_x_66:
[----:B------:R-:W-:-:S05]  /*0b50*/  IMAD.HI.U32 R4, R19, 0x3, RZ ;  /* 0x0000000313047827 */ /* 0x000fca00078e00ff */
[----:B------:R-:W-:-:S04]  /*0b60*/  IADD3 R5, PT, PT, -R4, R19, RZ ;  /* 0x0000001304057210 */ /* 0x000fc80007ffe1ff */
[----:B------:R-:W-:-:S04]  /*0b70*/  LEA.HI R5, R5, R4, RZ, 0x1f ;  /* 0x0000000405057211 */ /* 0x000fc800078ff8ff */
[----:B------:R-:W-:-:S05]  /*0b80*/  SHF.R.U32.HI R4, RZ, 0x1e, R5 ;  /* 0x0000001eff047819 */ /* 0x000fca0000011605 */
[----:B------:R-:W-:-:S07]  /*0b90*/  IMAD R19, R4, -0x7fffffff, R19 ;  /* 0x8000000104137824 */ /* 0x000fce00078e0213 */
.L_x_65:
[----:B------:R-:W-:Y:S05]  /*0ba0*/  BSYNC.RECONVERGENT B1 ;  /* 0x0000000000017941 */ /* 0x000fea0003800200 */
.L_x_64:
[----:B------:R-:W-:-:S04]  /*0bb0*/  IMAD.HI.U32 R4, R19, -0x4370ec6f, RZ ;  /* 0xbc8f139113047827 */ /* 0x000fc800078e00ff */
[----:B------:R-:W-:Y:S01]  /*0bc0*/  HFMA2 R7, -RZ, RZ, 0.125, 0 ;  /* 0x30000000ff077431 */ /* 0x000fe200000001ff */
        /* <DEDUP_REMOVED lines=12> */
.L_x_63:
[----:B------:R-:W-:Y:S05]  /*0c90*/  BSYNC.RECONVERGENT B0 ;  /* 0x0000000000007941 */ /* 0x000fea0003800200 */
.L_x_62:
[----:B------:R-:W-:Y:S05]  /*0ca0*/  @P2 BRA `(.L_x_70) ;  /* 0xfffffff800902947 */ /* 0x000fea000383ffff */
[----:B------:R-:W-:Y:S05]  /*0cb0*/  EXIT ;  /* 0x000000000000794d */ /* 0x000fea0003800000 */
.L_x_71:
        /* <DEDUP_REMOVED lines=12> */
.L_x_78:


//--------------------- .text._ZN3cub18CUB_300001_SM_10006detail8for_each13static_kernelINS2_12policy_hub_t12policy_500_tEmN6thrust24THRUST_300001_SM_1000_NS8cuda_cub20__uninitialized_fill7functorINS7_10device_ptrIfEEfEEEEvT0_T1_ --------------------------
	.section	.text._ZN3cub18CUB_300001_SM_10006detail8for_each13static_kernelINS2_12policy_hub_t12policy_500_tEmN6thrust24THRUST_300001_SM_1000_NS8cuda_cub20__uninitialized_fill7functorINS7_10device_ptrIfEEfEEEEvT0_T1_,"ax",@progbits
	.align	128
        .global         _ZN3cub18CUB_300001_SM_10006detail8for_each13static_kernelINS2_12policy_hub_t12policy_500_tEmN6thrust24THRUST_300001_SM_1000_NS8cuda_cub20__uninitialized_fill7functorINS7_10device_ptrIfEEfEEEEvT0_T1_
        .type           _ZN3cub18CUB_300001_SM_10006detail8for_each13static_kernelINS2_12policy_hub_t12policy_500_tEmN6thrust24THRUST_300001_SM_1000_NS8cuda_cub20__uninitialized_fill7functorINS7_10device_ptrIfEEfEEEEvT0_T1_,@function
        .size           _ZN3cub18CUB_300001_SM_10006detail8for_each13static_kernelINS2_12policy_hub_t12policy_500_tEmN6thrust24THRUST_300001_SM_1000_NS8cuda_cub20__uninitialized_fill7functorINS7_10device_ptrIfEEfEEEEvT0_T1_,(.L_x_79 - _ZN3cub18CUB_300001_SM_10006detail8for_each13static_kernelINS2_12policy_hub_t12policy_500_tEmN6thrust24THRUST_300001_SM_1000_NS8cuda_cub20__uninitialized_fill7functorINS7_10device_ptrIfEEfEEEEvT0_T1_)
        .other          _ZN3cub18CUB_300001_SM_10006detail8for_each13static_kernelINS2_12policy_hub_t12policy_500_tEmN6thrust24THRUST_300001_SM_1000_NS8cuda_cub20__uninitialized_fill7functorINS7_10device_ptrIfEEfEEEEvT0_T1_,@"STO_CUDA_ENTRY STV_DEFAULT"
_ZN3cub18CUB_300001_SM_10006detail8for_each13static_kernelINS2_12policy_hub_t12policy_500_tEmN6thrust24THRUST_300001_SM_1000_NS8cuda_cub20__uninitialized_fill7functorINS7_10device_ptrIfEEfEEEEvT0_T1_:
.text._ZN3cub18CUB_300001_SM_10006detail8for_each13static_kernelINS2_12policy_hub_t12policy_500_tEmN6thrust24THRUST_300001_SM_1000_NS8cuda_cub20__uninitialized_fill7functorINS7_10device_ptrIfEEfEEEEvT0_T1_:
[----:B------:R-:W-:Y:S08]  /*0000*/  LDC R1, c[0x0][0x37c] ;  /* 0x0000df00ff017b82 */ /* 0x000ff00000000800 */
[----:B------:R-:W0:Y:S01]  /*0010*/  S2UR UR4, SR_CTAID.X ;  /* 0x00000000000479c3 */ /* 0x000e220000002500 */
[----:B------:R-:W1:Y:S01]  /*0020*/  LDCU.64 UR6, c[0x0][0x380] ;  /* 0x00007000ff0677ac */ /* 0x000e620008000a00 */
[----:B------:R-:W2:Y:S01]  /*0030*/  LDCU.64 UR8, c[0x0][0x358] ;  /* 0x00006b00ff0877ac */ /* 0x000ea20008000a00 */
[----:B0-----:R-:W-:-:S04]  /*0040*/  UIMAD.WIDE.U32 UR4, UR4, 0x200, URZ ;  /* 0x00000200040478a5 */ /* 0x001fc8000f8e00ff */
[----:B-1----:R-:W-:-:S04]  /*0050*/  UIADD3 UR6, UP0, UPT, -UR4, UR6, URZ ;  /* 0x0000000604067290 */ /* 0x002fc8000ff1e1ff */
[----:B------:R-:W-:Y:S02]  /*0060*/  UIADD3.X UR7, UPT, UPT, ~UR5, UR7, URZ, UP0, !UPT ;  /* 0x0000000705077290 */ /* 0x000fe400087fe5ff */
[----:B------:R-:W-:-:S04]  /*0070*/  UISETP.GE.U32.AND UP0, UPT, UR6, 0x200, UPT ;  /* 0x000002000600788c */ /* 0x000fc8000bf06070 */
[----:B------:R-:W-:-:S09]  /*0080*/  UISETP.GE.U32.AND.EX UP0, UPT, UR7, URZ, UPT, UP0 ;  /* 0x000000ff0700728c */ /* 0x000fd2000bf06100 */
[----:B--2---:R-:W-:Y:S05]  /*0090*/  BRA.U !UP0, `(.L_x_72) ;  /* 0x0000000108287547 */ /* 0x004fea000b800000 */
[----:B------:R-:W0:Y:S01]  /*00a0*/  S2R R0, SR_TID.X ;  /* 0x0000000000007919 */ /* 0x000e220000002100 */
[----:B------:R-:W1:Y:S01]  /*00b0*/  LDCU.64 UR6, c[0x0][0x388] ;  /* 0x00007100ff0677ac */ /* 0x000e620008000a00 */
[----:B------:R-:W2:Y:S01]  /*00c0*/  LDC R5, c[0x0][0x390] ;  /* 0x0000e400ff057b82 */ /* 0x000ea20000000800 */
[----:B0-----:R-:W-:-:S05]  /*00d0*/  IADD3 R0, P0, PT, R0, UR4, RZ ;  /* 0x0000000400007c10 */ /* 0x001fca000ff1e0ff */
[----:B------:R-:W-:Y:S01]  /*00e0*/  IMAD.X R3, RZ, RZ, UR5, P0 ;  /* 0x00000005ff037e24 */ /* 0x000fe200080e06ff */
[----:B-1----:R-:W-:-:S04]  /*00f0*/  LEA R2, P0, R0, UR6, 0x2 ;  /* 0x0000000600027c11 */ /* 0x002fc8000f8010ff */
[----:B------:R-:W-:-:S05]  /*0100*/  LEA.HI.X R3, R0, UR7, R3, 0x2, P0 ;  /* 0x0000000700037c11 */ /* 0x000fca00080f1403 */
[----:B--2---:R-:W-:Y:S04]  /*0110*/  STG.E desc[UR8][R2.64], R5 ;  /* 0x0000000502007986 */ /* 0x004fe8000c101908 */
[----:B------:R-:W-:Y:S01]  /*0120*/  STG.E desc[UR8][R2.64+0x400], R5 ;  /* 0x0004000502007986 */ /* 0x000fe2000c101908 */
[----:B------:R-:W-:Y:S05]  /*0130*/  EXIT ;  /* 0x000000000000794d */ /* 0x000fea0003800000 */
.L_x_72:
[----:B------:R-:W0:Y:S01]  /*0140*/  S2R R0, SR_TID.X ;  /* 0x0000000000007919 */ /* 0x000e220000002100 */
[----:B------:R-:W-:Y:S01]  /*0150*/  IMAD.U32 R2, RZ, RZ, UR7 ;  /* 0x00000007ff027e24 */ /* 0x000fe2000f8e00ff */
[----:B------:R-:W1:Y:S01]  /*0160*/  LDCU.64 UR10, c[0x0][0x388] ;  /* 0x00007100ff0a77ac */ /* 0x000e620008000a00 */
[----:B------:R-:W-:Y:S01]  /*0170*/  IMAD.U32 R4, RZ, RZ, UR7 ;  /* 0x00000007ff047e24 */ /* 0x000fe2000f8e00ff */
[----:B0-----:R-:W-:-:S04]  /*0180*/  ISETP.LT.U32.AND P0, PT, R0, UR6, PT ;  /* 0x0000000600007c0c */ /* 0x001fc8000bf01070 */
[----:B------:R-:W-:Y:S01]  /*0190*/  ISETP.GT.U32.AND.EX P0, PT, R2, RZ, PT, P0 ;  /* 0x000000ff0200720c */ /* 0x000fe20003f04100 */
[C---:B------:R-:W-:Y:S01]  /*01a0*/  VIADD R2, R0.reuse, 0x100 ;  /* 0x0000010000027836 */ /* 0x040fe20000000000 */
[----:B------:R-:W-:-:S04]  /*01b0*/  IADD3 R0, P2, PT, R0, UR4, RZ ;  /* 0x0000000400007c10 */ /* 0x000fc8000ff5e0ff */
[----:B------:R-:W-:Y:S01]  /*01c0*/  ISETP.LT.U32.AND P1, PT, R2, UR6, PT ;  /* 0x0000000602007c0c */ /* 0x000fe2000bf21070 */
[----:B------:R-:W-:Y:S01]  /*01d0*/  IMAD.X R3, RZ, RZ, UR5, P2 ;  /* 0x00000005ff037e24 */ /* 0x000fe200090e06ff */
[----:B-1----:R-:W-:Y:S02]  /*01e0*/  LEA R2, P2, R0, UR10, 0x2 ;  /* 0x0000000a00027c11 */ /* 0x002fe4000f8410ff */
[----:B------:R-:W-:Y:S02]  /*01f0*/  ISETP.GT.U32.AND.EX P1, PT, R4, RZ, PT, P1 ;  /* 0x000000ff0400720c */ /* 0x000fe40003f24110 */
[----:B------:R-:W-:Y:S01]  /*0200*/  LEA.HI.X R3, R0, UR11, R3, 0x2, P2 ;  /* 0x0000000b00037c11 */ /* 0x000fe200090f1403 */
[----:B------:R-:W0:Y:S04]  /*0210*/  @P0 LDC R5, c[0x0][0x390] ;  /* 0x0000e400ff050b82 */ /* 0x000e280000000800 */
[----:B0-----:R0:W-:Y:S06]  /*0220*/  @P0 STG.E desc[UR8][R2.64], R5 ;  /* 0x0000000502000986 */ /* 0x0011ec000c101908 */
[----:B------:R-:W-:Y:S05]  /*0230*/  @!P1 EXIT ;  /* 0x000000000000994d */ /* 0x000fea0003800000 */
[----:B0-----:R-:W0:Y:S02]  /*0240*/  LDC R5, c[0x0][0x390] ;  /* 0x0000e400ff057b82 */ /* 0x001e240000000800 */
[----:B0-----:R-:W-:Y:S01]  /*0250*/  STG.E desc[UR8][R2.64+0x400], R5 ;  /* 0x0004000502007986 */ /* 0x001fe2000c101908 */
[----:B------:R-:W-:Y:S05]  /*0260*/  EXIT ;  /* 0x000000000000794d */ /* 0x000fea0003800000 */
.L_x_73:
        /* <DEDUP_REMOVED lines=9> */
.L_x_79:


//--------------------- .text._ZN3cub18CUB_300001_SM_10006detail11EmptyKernelIvEEvv --------------------------
	.section	.text._ZN3cub18CUB_300001_SM_10006detail11EmptyKernelIvEEvv,"ax",@progbits
	.align	128
        .global         _ZN3cub18CUB_300001_SM_10006detail11EmptyKernelIvEEvv
        .type           _ZN3cub18CUB_300001_SM_10006detail11EmptyKernelIvEEvv,@function
        .size           _ZN3cub18CUB_300001_SM_10006detail11EmptyKernelIvEEvv,(.L_x_80 - _ZN3cub18CUB_300001_SM_10006detail11EmptyKernelIvEEvv)
        .other          _ZN3cub18CUB_300001_SM_10006detail11EmptyKernelIvEEvv,@"STO_CUDA_ENTRY STV_DEFAULT"
_ZN3cub18CUB_300001_SM_10006detail11EmptyKernelIvEEvv:
.text._ZN3cub18CUB_300001_SM_10006detail11EmptyKernelIvEEvv:
[----:B------:R-:W-:Y:S01]  /*0000*/  LDC R1, c[0x0][0x37c] ;  /* 0x0000df00ff017b82 */ /* 0x000fe20000000800 */
[----:B------:R-:W-:Y:S05]  /*0010*/  EXIT ;  /* 0x000000000000794d */ /* 0x000fea0003800000 */
.L_x_74:
        /* <DEDUP_REMOVED lines=14> */
.L_x_80:


//--------------------- .nv.shared.reserved.0     --------------------------
	.section	.nv.shared.reserved.0,"aw",@nobits
	.weak		__nv_reservedSMEM_offset_0_alias
	.size		__nv_reservedSMEM_offset_0_alias, 0, 64
	.other		__nv_reservedSMEM_offset_0_alias,@"STO_CUDA_RESERVED_SHARED STV_DEFAULT"
__nv_reservedSMEM_offset_0_alias:
	.zero		0
	.zero		64


//--------------------- .nv.global                --------------------------
	.section	.nv.global,"aw",@nobits
.nv.global:
	.type		_ZN30_INTERNAL_99239905_4_k_cu_main6thrust24THRUST_300001_SM_1000_NS3seqE,@object
	.size		_ZN30_INTERNAL_99239905_4_k_cu_main6thrust24THRUST_300001_SM_1000_NS3seqE,(_ZN30_INTERNAL_99239905_4_k_cu_main4cuda3std3__48in_placeE - _ZN30_INTERNAL_99239905_4_k_cu_main6thrust24THRUST_300001_SM_1000_NS3seqE)
_ZN30_INTERNAL_99239905_4_k_cu_main6thrust24THRUST_300001_SM_1000_NS3seqE:
	.zero		1
	.type		_ZN30_INTERNAL_99239905_4_k_cu_main4cuda3std3__48in_placeE,@object
	.size		_ZN30_INTERNAL_99239905_4_k_cu_main4cuda3std3__48in_placeE,(_ZN30_INTERNAL_99239905_4_k_cu_main4cuda3std6ranges3__45__cpo4sizeE - _ZN30_INTERNAL_99239905_4_k_cu_main4cuda3std3__48in_placeE)
_ZN30_INTERNAL_99239905_4_k_cu_main4cuda3std3__48in_placeE:
	.zero		1
	.type		_ZN30_INTERNAL_99239905_4_k_cu_main4cuda3std6ranges3__45__cpo4sizeE,@object
	.size		_ZN30_INTERNAL_99239905_4_k_cu_main4cuda3std6ranges3__45__cpo4sizeE,(_ZN30_INTERNAL_99239905_4_k_cu_main6thrust24THRUST_300001_SM_1000_NS12placeholders2_3E - _ZN30_INTERNAL_99239905_4_k_cu_main4cuda3std6ranges3__45__cpo4sizeE)
_ZN30_INTERNAL_99239905_4_k_cu_main4cuda3std6ranges3__45__cpo4sizeE:
	.zero		1
	.type		_ZN30_INTERNAL_99239905_4_k_cu_main6thrust24THRUST_300001_SM_1000_NS12placeholders2_3E,@object
	.size		_ZN30_INTERNAL_99239905_4_k_cu_main6thrust24THRUST_300001_SM_1000_NS12placeholders2_3E,(_ZN30_INTERNAL_99239905_4_k_cu_main4cuda3std3__45__cpo6cbeginE - _ZN30_INTERNAL_99239905_4_k_cu_main6thrust24THRUST_300001_SM_1000_NS12placeholders2_3E)
_ZN30_INTERNAL_99239905_4_k_cu_main6thrust24THRUST_300001_SM_1000_NS12placeholders2_3E:
	.zero		1
	.type		_ZN30_INTERNAL_99239905_4_k_cu_main4cuda3std3__45__cpo6cbeginE,@object
	.size		_ZN30_INTERNAL_99239905_4_k_cu_main4cuda3std3__45__cpo6cbeginE,(_ZN30_INTERNAL_99239905_4_k_cu_main4cuda3std6ranges3__45__cpo6cbeginE - _ZN30_INTERNAL_99239905_4_k_cu_main4cuda3std3__45__cpo6cbeginE)
_ZN30_INTERNAL_99239905_4_k_cu_main4cuda3std3__45__cpo6cbeginE:
	.zero		1
	.type		_ZN30_INTERNAL_99239905_4_k_cu_main4cuda3std6ranges3__45__cpo6cbeginE,@object
	.size		_ZN30_INTERNAL_99239905_4_k_cu_main4cuda3std6ranges3__45__cpo6cbeginE,(_ZN30_INTERNAL_99239905_4_k_cu_main6thrust24THRUST_300001_SM_1000_NS12placeholders2_7E - _ZN30_INTERNAL_99239905_4_k_cu_main4cuda3std6ranges3__45__cpo6cbeginE)
_ZN30_INTERNAL_99239905_4_k_cu_main4cuda3std6ranges3__45__cpo6cbeginE:
	.zero		1
	.type		_ZN30_INTERNAL_99239905_4_k_cu_main6thrust24THRUST_300001_SM_1000_NS12placeholders2_7E,@object
	.size		_ZN30_INTERNAL_99239905_4_k_cu_main6thrust24THRUST_300001_SM_1000_NS12placeholders2_7E,(_ZN30_INTERNAL_99239905_4_k_cu_main4cuda3std3__45__cpo7crbeginE - _ZN30_INTERNAL_99239905_4_k_cu_main6thrust24THRUST_300001_SM_1000_NS12placeholders2_7E)
_ZN30_INTERNAL_99239905_4_k_cu_main6thrust24THRUST_300001_SM_1000_NS12placeholders2_7E:
	.zero		1
	.type		_ZN30_INTERNAL_99239905_4_k_cu_main4cuda3std3__45__cpo7crbeginE,@object
	.size		_ZN30_INTERNAL_99239905_4_k_cu_main4cuda3std3__45__cpo7crbeginE,(_ZN30_INTERNAL_99239905_4_k_cu_main4cuda3std6ranges3__45__cpo4nextE - _ZN30_INTERNAL_99239905_4_k_cu_main4cuda3std3__45__cpo7crbeginE)
_ZN30_INTERNAL_99239905_4_k_cu_main4cuda3std3__45__cpo7crbeginE:
	.zero		1
	.type		_ZN30_INTERNAL_99239905_4_k_cu_main4cuda3std6ranges3__45__cpo4nextE,@object
	.size		_ZN30_INTERNAL_99239905_4_k_cu_main4cuda3std6ranges3__45__cpo4nextE,(_ZN30_INTERNAL_99239905_4_k_cu_main4cuda3std6ranges3__45__cpo4swapE - _ZN30_INTERNAL_99239905_4_k_cu_main4cuda3std6ranges3__45__cpo4nextE)
_ZN30_INTERNAL_99239905_4_k_cu_main4cuda3std6ranges3__45__cpo4nextE:
	.zero		1
	.type		_ZN30_INTERNAL_99239905_4_k_cu_main4cuda3std6ranges3__45__cpo4swapE,@object
	.size		_ZN30_INTERNAL_99239905_4_k_cu_main4cuda3std6ranges3__45__cpo4swapE,(_ZN30_INTERNAL_99239905_4_k_cu_main6thrust24THRUST_300001_SM_1000_NS8cuda_cub10par_nosyncE - _ZN30_INTERNAL_99239905_4_k_cu_main4cuda3std6ranges3__45__cpo4swapE)
_ZN30_INTERNAL_99239905_4_k_cu_main4cuda3std6ranges3__45__cpo4swapE:
	.zero		1
	.type		_ZN30_INTERNAL_99239905_4_k_cu_main6thrust24THRUST_300001_SM_1000_NS8cuda_cub10par_nosyncE,@object
	.size		_ZN30_INTERNAL_99239905_4_k_cu_main6thrust24THRUST_300001_SM_1000_NS8cuda_cub10par_nosyncE,(_ZN30_INTERNAL_99239905_4_k_cu_main6thrust24THRUST_300001_SM_1000_NS12placeholders2_9E - _ZN30_INTERNAL_99239905_4_k_cu_main6thrust24THRUST_300001_SM_1000_NS8cuda_cub10par_nosyncE)
_ZN30_INTERNAL_99239905_4_k_cu_main6thrust24THRUST_300001_SM_1000_NS8cuda_cub10par_nosyncE:
	.zero		1
	.type		_ZN30_INTERNAL_99239905_4_k_cu_main6thrust24THRUST_300001_SM_1000_NS12placeholders2_9E,@object
	.size		_ZN30_INTERNAL_99239905_4_k_cu_main6thrust24THRUST_300001_SM_1000_NS12placeholders2_9E,(_ZN30_INTERNAL_99239905_4_k_cu_main4cuda3std3__432_GLOBAL__N__99239905_4_k_cu_main6ignoreE - _ZN30_INTERNAL_99239905_4_k_cu_main6thrust24THRUST_300001_SM_1000_NS12placeholders2_9E)
_ZN30_INTERNAL_99239905_4_k_cu_main6thrust24THRUST_300001_SM_1000_NS12placeholders2_9E:
	.zero		1
	.type		_ZN30_INTERNAL_99239905_4_k_cu_main4cuda3std3__432_GLOBAL__N__99239905_4_k_cu_main6ignoreE,@object
	.size		_ZN30_INTERNAL_99239905_4_k_cu_main4cuda3std3__432_GLOBAL__N__99239905_4_k_cu_main6ignoreE,(_ZN30_INTERNAL_99239905_4_k_cu_main4cuda3std6ranges3__45__cpo4dataE - _ZN30_INTERNAL_99239905_4_k_cu_main4cuda3std3__432_GLOBAL__N__99239905_4_k_cu_main6ignoreE)
_ZN30_INTERNAL_99239905_4_k_cu_main4cuda3std3__432_GLOBAL__N__99239905_4_k_cu_main6ignoreE:
	.zero		1
	.type		_ZN30_INTERNAL_99239905_4_k_cu_main4cuda3std6ranges3__45__cpo4dataE,@object
	.size		_ZN30_INTERNAL_99239905_4_k_cu_main4cuda3std6ranges3__45__cpo4dataE,(_ZN30_INTERNAL_99239905_4_k_cu_main6thrust24THRUST_300001_SM_1000_NS12placeholders2_1E - _ZN30_INTERNAL_99239905_4_k_cu_main4cuda3std6ranges3__45__cpo4dataE)
_ZN30_INTERNAL_99239905_4_k_cu_main4cuda3std6ranges3__45__cpo4dataE:
	.zero		1
	.type		_ZN30_INTERNAL_99239905_4_k_cu_main6thrust24THRUST_300001_SM_1000_NS12placeholders2_1E,@object
	.size		_ZN30_INTERNAL_99239905_4_k_cu_main6thrust24THRUST_300001_SM_1000_NS12placeholders2_1E,(_ZN30_INTERNAL_99239905_4_k_cu_main4cuda3std3__45__cpo5beginE - _ZN30_INTERNAL_99239905_4_k_cu_main6thrust24THRUST_300001_SM_1000_NS12placeholders2_1E)
_ZN30_INTERNAL_99239905_4_k_cu_main6thrust24THRUST_300001_SM_1000_NS12placeholders2_1E:
	.zero		1
	.type		_ZN30_INTERNAL_99239905_4_k_cu_main4cuda3std3__45__cpo5beginE,@object
	.size		_ZN30_INTERNAL_99239905_4_k_cu_main4cuda3std3__45__cpo5beginE,(_ZN30_INTERNAL_99239905_4_k_cu_main4cuda3std6ranges3__45__cpo5beginE - _ZN30_INTERNAL_99239905_4_k_cu_main4cuda3std3__45__cpo5beginE)
_ZN30_INTERNAL_99239905_4_k_cu_main4cuda3std3__45__cpo5beginE:
	.zero		1
	.type		_ZN30_INTERNAL_99239905_4_k_cu_main4cuda3std6ranges3__45__cpo5beginE,@object
	.size		_ZN30_INTERNAL_99239905_4_k_cu_main4cuda3std6ranges3__45__cpo5beginE,(_ZN30_INTERNAL_99239905_4_k_cu_main6thrust24THRUST_300001_SM_1000_NS12placeholders2_5E - _ZN30_INTERNAL_99239905_4_k_cu_main4cuda3std6ranges3__45__cpo5beginE)
_ZN30_INTERNAL_99239905_4_k_cu_main4cuda3std6ranges3__45__cpo5beginE:
	.zero		1
	.type		_ZN30_INTERNAL_99239905_4_k_cu_main6thrust24THRUST_300001_SM_1000_NS12placeholders2_5E,@object
	.size		_ZN30_INTERNAL_99239905_4_k_cu_main6thrust24THRUST_300001_SM_1000_NS12placeholders2_5E,(_ZN30_INTERNAL_99239905_4_k_cu_main4cuda3std3__45__cpo6rbeginE - _ZN30_INTERNAL_99239905_4_k_cu_main6thrust24THRUST_300001_SM_1000_NS12placeholders2_5E)
_ZN30_INTERNAL_99239905_4_k_cu_main6thrust24THRUST_300001_SM_1000_NS12placeholders2_5E:
	.zero		1
	.type		_ZN30_INTERNAL_99239905_4_k_cu_main4cuda3std3__45__cpo6rbeginE,@object
	.size		_ZN30_INTERNAL_99239905_4_k_cu_main4cuda3std3__45__cpo6rbeginE,(_ZN30_INTERNAL_99239905_4_k_cu_main4cuda3std6ranges3__45__cpo7advanceE - _ZN30_INTERNAL_99239905_4_k_cu_main4cuda3std3__45__cpo6rbeginE)
_ZN30_INTERNAL_99239905_4_k_cu_main4cuda3std3__45__cpo6rbeginE:
	.zero		1
	.type		_ZN30_INTERNAL_99239905_4_k_cu_main4cuda3std6ranges3__45__cpo7advanceE,@object
	.size		_ZN30_INTERNAL_99239905_4_k_cu_main4cuda3std6ranges3__45__cpo7advanceE,(_ZN30_INTERNAL_99239905_4_k_cu_main4cuda3std3__47nulloptE - _ZN30_INTERNAL_99239905_4_k_cu_main4cuda3std6ranges3__45__cpo7advanceE)
_ZN30_INTERNAL_99239905_4_k_cu_main4cuda3std6ranges3__45__cpo7advanceE:
	.zero		1
	.type		_ZN30_INTERNAL_99239905_4_k_cu_main4cuda3std3__47nulloptE,@object
	.size		_ZN30_INTERNAL_99239905_4_k_cu_main4cuda3std3__47nulloptE,(_ZN30_INTERNAL_99239905_4_k_cu_main4cuda3std6ranges3__45__cpo8distanceE - _ZN30_INTERNAL_99239905_4_k_cu_main4cuda3std3__47nulloptE)
_ZN30_INTERNAL_99239905_4_k_cu_main4cuda3std3__47nulloptE:
	.zero		1
	.type		_ZN30_INTERNAL_99239905_4_k_cu_main4cuda3std6ranges3__45__cpo8distanceE,@object
	.size		_ZN30_INTERNAL_99239905_4_k_cu_main4cuda3std6ranges3__45__cpo8distanceE,(_ZN30_INTERNAL_99239905_4_k_cu_main6thrust24THRUST_300001_SM_1000_NS12placeholders3_10E - _ZN30_INTERNAL_99239905_4_k_cu_main4cuda3std6ranges3__45__cpo8distanceE)
_ZN30_INTERNAL_99239905_4_k_cu_main4cuda3std6ranges3__45__cpo8distanceE:
	.zero		1
	.type		_ZN30_INTERNAL_99239905_4_k_cu_main6thrust24THRUST_300001_SM_1000_NS12placeholders3_10E,@object
	.size		_ZN30_INTERNAL_99239905_4_k_cu_main6thrust24THRUST_300001_SM_1000_NS12placeholders3_10E,(_ZN30_INTERNAL_99239905_4_k_cu_main4cuda3std3__419piecewise_constructE - _ZN30_INTERNAL_99239905_4_k_cu_main6thrust24THRUST_300001_SM_1000_NS12placeholders3_10E)
_ZN30_INTERNAL_99239905_4_k_cu_main6thrust24THRUST_300001_SM_1000_NS12placeholders3_10E:
	.zero		1
	.type		_ZN30_INTERNAL_99239905_4_k_cu_main4cuda3std3__419piecewise_constructE,@object
	.size		_ZN30_INTERNAL_99239905_4_k_cu_main4cuda3std3__419piecewise_constructE,(_ZN30_INTERNAL_99239905_4_k_cu_main4cuda3std6ranges3__45__cpo5cdataE - _ZN30_INTERNAL_99239905_4_k_cu_main4cuda3std3__419piecewise_constructE)
_ZN30_INTERNAL_99239905_4_k_cu_main4cuda3std3__419piecewise_constructE:
	.zero		1
	.type		_ZN30_INTERNAL_99239905_4_k_cu_main4cuda3std6ranges3__45__cpo5cdataE,@object
	.size		_ZN30_INTERNAL_99239905_4_k_cu_main4cuda3std6ranges3__45__cpo5cdataE,(_ZN30_INTERNAL_99239905_4_k_cu_main6thrust24THRUST_300001_SM_1000_NS12placeholders2_2E - _ZN30_INTERNAL_99239905_4_k_cu_main4cuda3std6ranges3__45__cpo5cdataE)
_ZN30_INTERNAL_99239905_4_k_cu_main4cuda3std6ranges3__45__cpo5cdataE:
	.zero		1
	.type		_ZN30_INTERNAL_99239905_4_k_cu_main6thrust24THRUST_300001_SM_1000_NS12placeholders2_2E,@object
	.size		_ZN30_INTERNAL_99239905_4_k_cu_main6thrust24THRUST_300001_SM_1000_NS12placeholders2_2E,(_ZN30_INTERNAL_99239905_4_k_cu_main4cuda3std3__45__cpo3endE - _ZN30_INTERNAL_99239905_4_k_cu_main6thrust24THRUST_300001_SM_1000_NS12placeholders2_2E)
_ZN30_INTERNAL_99239905_4_k_cu_main6thrust24THRUST_300001_SM_1000_NS12placeholders2_2E:
	.zero		1
	.type		_ZN30_INTERNAL_99239905_4_k_cu_main4cuda3std3__45__cpo3endE,@object
	.size		_ZN30_INTERNAL_99239905_4_k_cu_main4cuda3std3__45__cpo3endE,(_ZN30_INTERNAL_99239905_4_k_cu_main4cuda3std6ranges3__45__cpo3endE - _ZN30_INTERNAL_99239905_4_k_cu_main4cuda3std3__45__cpo3endE)
_ZN30_INTERNAL_99239905_4_k_cu_main4cuda3std3__45__cpo3endE:
	.zero		1
	.type		_ZN30_INTERNAL_99239905_4_k_cu_main4cuda3std6ranges3__45__cpo3endE,@object
	.size		_ZN30_INTERNAL_99239905_4_k_cu_main4cuda3std6ranges3__45__cpo3endE,(_ZN30_INTERNAL_99239905_4_k_cu_main6thrust24THRUST_300001_SM_1000_NS12placeholders2_6E - _ZN30_INTERNAL_99239905_4_k_cu_main4cuda3std6ranges3__45__cpo3endE)
_ZN30_INTERNAL_99239905_4_k_cu_main4cuda3std6ranges3__45__cpo3endE:
	.zero		1
	.type		_ZN30_INTERNAL_99239905_4_k_cu_main6thrust24THRUST_300001_SM_1000_NS12placeholders2_6E,@object
	.size		_ZN30_INTERNAL_99239905_4_k_cu_main6thrust24THRUST_300001_SM_1000_NS12placeholders2_6E,(_ZN30_INTERNAL_99239905_4_k_cu_main4cuda3std3__45__cpo4rendE - _ZN30_INTERNAL_99239905_4_k_cu_main6thrust24THRUST_300001_SM_1000_NS12placeholders2_6E)
_ZN30_INTERNAL_99239905_4_k_cu_main6thrust24THRUST_300001_SM_1000_NS12placeholders2_6E:
	.zero		1
	.type		_ZN30_INTERNAL_99239905_4_k_cu_main4cuda3std3__45__cpo4rendE,@object
	.size		_ZN30_INTERNAL_99239905_4_k_cu_main4cuda3std3__45__cpo4rendE,(_ZN30_INTERNAL_99239905_4_k_cu_main4cuda3std6ranges3__45__cpo9iter_swapE - _ZN30_INTERNAL_99239905_4_k_cu_main4cuda3std3__45__cpo4rendE)
_ZN30_INTERNAL_99239905_4_k_cu_main4cuda3std3__45__cpo4rendE:
	.zero		1
	.type		_ZN30_INTERNAL_99239905_4_k_cu_main4cuda3std6ranges3__45__cpo9iter_swapE,@object
	.size		_ZN30_INTERNAL_99239905_4_k_cu_main4cuda3std6ranges3__45__cpo9iter_swapE,(_ZN30_INTERNAL_99239905_4_k_cu_main4cuda3std3__48unexpectE - _ZN30_INTERNAL_99239905_4_k_cu_main4cuda3std6ranges3__45__cpo9iter_swapE)
_ZN30_INTERNAL_99239905_4_k_cu_main4cuda3std6ranges3__45__cpo9iter_swapE:
	.zero		1
	.type		_ZN30_INTERNAL_99239905_4_k_cu_main4cuda3std3__48unexpectE,@object
	.size		_ZN30_INTERNAL_99239905_4_k_cu_main4cuda3std3__48unexpectE,(_ZN30_INTERNAL_99239905_4_k_cu_main6thrust24THRUST_300001_SM_1000_NS8cuda_cub3parE - _ZN30_INTERNAL_99239905_4_k_cu_main4cuda3std3__48unexpectE)
_ZN30_INTERNAL_99239905_4_k_cu_main4cuda3std3__48unexpectE:
	.zero		1
	.type		_ZN30_INTERNAL_99239905_4_k_cu_main6thrust24THRUST_300001_SM_1000_NS8cuda_cub3parE,@object
	.size		_ZN30_INTERNAL_99239905_4_k_cu_main6thrust24THRUST_300001_SM_1000_NS8cuda_cub3parE,(_ZN30_INTERNAL_99239905_4_k_cu_main6thrust24THRUST_300001_SM_1000_NS12placeholders2_4E - _ZN30_INTERNAL_99239905_4_k_cu_main6thrust24THRUST_300001_SM_1000_NS8cuda_cub3parE)
_ZN30_INTERNAL_99239905_4_k_cu_main6thrust24THRUST_300001_SM_1000_NS8cuda_cub3parE:
	.zero		1
	.type		_ZN30_INTERNAL_99239905_4_k_cu_main6thrust24THRUST_300001_SM_1000_NS12placeholders2_4E,@object
	.size		_ZN30_INTERNAL_99239905_4_k_cu_main6thrust24THRUST_300001_SM_1000_NS12placeholders2_4E,(_ZN30_INTERNAL_99239905_4_k_cu_main4cuda3std3__45__cpo4cendE - _ZN30_INTERNAL_99239905_4_k_cu_main6thrust24THRUST_300001_SM_1000_NS12placeholders2_4E)
_ZN30_INTERNAL_99239905_4_k_cu_main6thrust24THRUST_300001_SM_1000_NS12placeholders2_4E:
	.zero		1
	.type		_ZN30_INTERNAL_99239905_4_k_cu_main4cuda3std3__45__cpo4cendE,@object
	.size		_ZN30_INTERNAL_99239905_4_k_cu_main4cuda3std3__45__cpo4cendE,(_ZN30_INTERNAL_99239905_4_k_cu_main4cuda3std6ranges3__45__cpo4cendE - _ZN30_INTERNAL_99239905_4_k_cu_main4cuda3std3__45__cpo4cendE)
_ZN30_INTERNAL_99239905_4_k_cu_main4cuda3std3__45__cpo4cendE:
	.zero		1
	.type		_ZN30_INTERNAL_99239905_4_k_cu_main4cuda3std6ranges3__45__cpo4cendE,@object
	.size		_ZN30_INTERNAL_99239905_4_k_cu_main4cuda3std6ranges3__45__cpo4cendE,(_ZN30_INTERNAL_99239905_4_k_cu_main4cuda3std3__420unreachable_sentinelE - _ZN30_INTERNAL_99239905_4_k_cu_main4cuda3std6ranges3__45__cpo4cendE)
_ZN30_INTERNAL_99239905_4_k_cu_main4cuda3std6ranges3__45__cpo4cendE:
	.zero		1
	.type		_ZN30_INTERNAL_99239905_4_k_cu_main4cuda3std3__420unreachable_sentinelE,@object
	.size		_ZN30_INTERNAL_99239905_4_k_cu_main4cuda3std3__420unreachable_sentinelE,(_ZN30_INTERNAL_99239905_4_k_cu_main4cuda3std6ranges3__45__cpo5ssizeE - _ZN30_INTERNAL_99239905_4_k_cu_main4cuda3std3__420unreachable_sentinelE)
_ZN30_INTERNAL_99239905_4_k_cu_main4cuda3std3__420unreachable_sentinelE:
	.zero		1
	.type		_ZN30_INTERNAL_99239905_4_k_cu_main4cuda3std6ranges3__45__cpo5ssizeE,@object
	.size		_ZN30_INTERNAL_99239905_4_k_cu_main4cuda3std6ranges3__45__cpo5ssizeE,(_ZN30_INTERNAL_99239905_4_k_cu_main6thrust24THRUST_300001_SM_1000_NS12placeholders2_8E - _ZN30_INTERNAL_99239905_4_k_cu_main4cuda3std6ranges3__45__cpo5ssizeE)
_ZN30_INTERNAL_99239905_4_k_cu_main4cuda3std6ranges3__45__cpo5ssizeE:
	.zero		1
	.type		_ZN30_INTERNAL_99239905_4_k_cu_main6thrust24THRUST_300001_SM_1000_NS12placeholders2_8E,@object
	.size		_ZN30_INTERNAL_99239905_4_k_cu_main6thrust24THRUST_300001_SM_1000_NS12placeholders2_8E,(_ZN30_INTERNAL_99239905_4_k_cu_main4cuda3std3__45__cpo5crendE - _ZN30_INTERNAL_99239905_4_k_cu_main6thrust24THRUST_300001_SM_1000_NS12placeholders2_8E)
_ZN30_INTERNAL_99239905_4_k_cu_main6thrust24THRUST_300001_SM_1000_NS12placeholders2_8E:
	.zero		1
	.type		_ZN30_INTERNAL_99239905_4_k_cu_main4cuda3std3__45__cpo5crendE,@object
	.size		_ZN30_INTERNAL_99239905_4_k_cu_main4cuda3std3__45__cpo5crendE,(_ZN30_INTERNAL_99239905_4_k_cu_main4cuda3std6ranges3__45__cpo4prevE - _ZN30_INTERNAL_99239905_4_k_cu_main4cuda3std3__45__cpo5crendE)
_ZN30_INTERNAL_99239905_4_k_cu_main4cuda3std3__45__cpo5crendE:
	.zero		1
	.type		_ZN30_INTERNAL_99239905_4_k_cu_main4cuda3std6ranges3__45__cpo4prevE,@object
	.size		_ZN30_INTERNAL_99239905_4_k_cu_main4cuda3std6ranges3__45__cpo4prevE,(_ZN30_INTERNAL_99239905_4_k_cu_main4cuda3std6ranges3__45__cpo9iter_moveE - _ZN30_INTERNAL_99239905_4_k_cu_main4cuda3std6ranges3__45__cpo4prevE)
_ZN30_INTERNAL_99239905_4_k_cu_main4cuda3std6ranges3__45__cpo4prevE:
	.zero		1
	.type		_ZN30_INTERNAL_99239905_4_k_cu_main4cuda3std6ranges3__45__cpo9iter_moveE,@object
	.size		_ZN30_INTERNAL_99239905_4_k_cu_main4cuda3std6ranges3__45__cpo9iter_moveE,(_ZN30_INTERNAL_99239905_4_k_cu_main6thrust24THRUST_300001_SM_1000_NS6system6detail10sequential3seqE - _ZN30_INTERNAL_99239905_4_k_cu_main4cuda3std6ranges3__45__cpo9iter_moveE)
_ZN30_INTERNAL_99239905_4_k_cu_main4cuda3std6ranges3__45__cpo9iter_moveE:
	.zero		1
	.type		_ZN30_INTERNAL_99239905_4_k_cu_main6thrust24THRUST_300001_SM_1000_NS6system6detail10sequential3seqE,@object
	.size		_ZN30_INTERNAL_99239905_4_k_cu_main6thrust24THRUST_300001_SM_1000_NS6system6detail10sequential3seqE,(.L_31 - _ZN30_INTERNAL_99239905_4_k_cu_main6thrust24THRUST_300001_SM_1000_NS6system6detail10sequential3seqE)
_ZN30_INTERNAL_99239905_4_k_cu_main6thrust24THRUST_300001_SM_1000_NS6system6detail10sequential3seqE:
	.zero		1
.L_31:


//--------------------- .nv.constant0._ZN3cub18CUB_300001_SM_10006detail9transform16transform_kernelINS2_10policy_hubILb1EN4cuda3std3__45tupleIJN6thrust24THRUST_300001_SM_1000_NS17counting_iteratorIjNSA_11use_defaultESC_SC_EEEEEE10policy1000El8random_2NSA_6detail15normal_iteratorINSA_10device_ptrIfEEEEJSD_EEEvT0_iT1_T2_DpNS2_10kernel_argIT3_EE --------------------------
	.section	.nv.constant0._ZN3cub18CUB_300001_SM_10006detail9transform16transform_kernelINS2_10policy_hubILb1EN4cuda3std3__45tupleIJN6thrust24THRUST_300001_SM_1000_NS17counting_iteratorIjNSA_11use_defaultESC_SC_EEEEEE10policy1000El8random_2NSA_6detail15normal_iteratorINSA_10device_ptrIfEEEEJSD_EEEvT0_iT1_T2_DpNS2_10kernel_argIT3_EE,"a",@progbits
	.sectionflags	@""
	.align	4
.nv.constant0._ZN3cub18CUB_300001_SM_10006detail9transform16transform_kernelINS2_10policy_hubILb1EN4cuda3std3__45tupleIJN6thrust24THRUST_300001_SM_1000_NS17counting_iteratorIjNSA_11use_defaultESC_SC_EEEEEE10policy1000El8random_2NSA_6detail15normal_iteratorINSA_10device_ptrIfEEEEJSD_EEEvT0_iT1_T2_DpNS2_10kernel_argIT3_EE:
	.zero		936


//--------------------- .nv.constant0._ZN3cub18CUB_300001_SM_10006detail9transform16transform_kernelINS2_10policy_hubILb1EN4cuda3std3__45tupleIJN6thrust24THRUST_300001_SM_1000_NS17counting_iteratorIjNSA_11use_defaultESC_SC_EEEEEE10policy1000Ei8random_2NSA_6detail15normal_iteratorINSA_10device_ptrIfEEEEJSD_EEEvT0_iT1_T2_DpNS2_10kernel_argIT3_EE --------------------------
	.section	.nv.constant0._ZN3cub18CUB_300001_SM_10006detail9transform16transform_kernelINS2_10policy_hubILb1EN4cuda3std3__45tupleIJN6thrust24THRUST_300001_SM_1000_NS17counting_iteratorIjNSA_11use_defaultESC_SC_EEEEEE10policy1000Ei8random_2NSA_6detail15normal_iteratorINSA_10device_ptrIfEEEEJSD_EEEvT0_iT1_T2_DpNS2_10kernel_argIT3_EE,"a",@progbits
	.sectionflags	@""
	.align	4
.nv.constant0._ZN3cub18CUB_300001_SM_10006detail9transform16transform_kernelINS2_10policy_hubILb1EN4cuda3std3__45tupleIJN6thrust24THRUST_300001_SM_1000_NS17counting_iteratorIjNSA_11use_defaultESC_SC_EEEEEE10policy1000Ei8random_2NSA_6detail15normal_iteratorINSA_10device_ptrIfEEEEJSD_EEEvT0_iT1_T2_DpNS2_10kernel_argIT3_EE:
	.zero		936


//--------------------- .nv.constant0._ZN3cub18CUB_300001_SM_10006detail9transform16transform_kernelINS2_10policy_hubILb1EN4cuda3std3__45tupleIJN6thrust24THRUST_300001_SM_1000_NS17counting_iteratorIjNSA_11use_defaultESC_SC_EEEEEE10policy1000El8random_1NSA_6detail15normal_iteratorINSA_10device_ptrIfEEEEJSD_EEEvT0_iT1_T2_DpNS2_10kernel_argIT3_EE --------------------------
	.section	.nv.constant0._ZN3cub18CUB_300001_SM_10006detail9transform16transform_kernelINS2_10policy_hubILb1EN4cuda3std3__45tupleIJN6thrust24THRUST_300001_SM_1000_NS17counting_iteratorIjNSA_11use_defaultESC_SC_EEEEEE10policy1000El8random_1NSA_6detail15normal_iteratorINSA_10device_ptrIfEEEEJSD_EEEvT0_iT1_T2_DpNS2_10kernel_argIT3_EE,"a",@progbits
	.sectionflags	@""
	.align	4
.nv.constant0._ZN3cub18CUB_300001_SM_10006detail9transform16transform_kernelINS2_10policy_hubILb1EN4cuda3std3__45tupleIJN6thrust24THRUST_300001_SM_1000_NS17counting_iteratorIjNSA_11use_defaultESC_SC_EEEEEE10policy1000El8random_1NSA_6detail15normal_iteratorINSA_10device_ptrIfEEEEJSD_EEEvT0_iT1_T2_DpNS2_10kernel_argIT3_EE:
	.zero		936


//--------------------- .nv.constant0._ZN3cub18CUB_300001_SM_10006detail9transform16transform_kernelINS2_10policy_hubILb1EN4cuda3std3__45tupleIJN6thrust24THRUST_300001_SM_1000_NS17counting_iteratorIjNSA_11use_defaultESC_SC_EEEEEE10policy1000Ei8random_1NSA_6detail15normal_iteratorINSA_10device_ptrIfEEEEJSD_EEEvT0_iT1_T2_DpNS2_10kernel_argIT3_EE --------------------------
	.section	.nv.constant0._ZN3cub18CUB_300001_SM_10006detail9transform16transform_kernelINS2_10policy_hubILb1EN4cuda3std3__45tupleIJN6thrust24THRUST_300001_SM_1000_NS17counting_iteratorIjNSA_11use_defaultESC_SC_EEEEEE10policy1000Ei8random_1NSA_6detail15normal_iteratorINSA_10device_ptrIfEEEEJSD_EEEvT0_iT1_T2_DpNS2_10kernel_argIT3_EE,"a",@progbits
	.sectionflags	@""
	.align	4
.nv.constant0._ZN3cub18CUB_300001_SM_10006detail9transform16transform_kernelINS2_10policy_hubILb1EN4cuda3std3__45tupleIJN6thrust24THRUST_300001_SM_1000_NS17counting_iteratorIjNSA_11use_defaultESC_SC_EEEEEE10policy1000Ei8random_1NSA_6detail15normal_iteratorINSA_10device_ptrIfEEEEJSD_EEEvT0_iT1_T2_DpNS2_10kernel_argIT3_EE:
	.zero		936


//--------------------- .nv.constant0._ZN3cub18CUB_300001_SM_10006detail8for_each13static_kernelINS2_12policy_hub_t12policy_500_tEmN6thrust24THRUST_300001_SM_1000_NS8cuda_cub20__uninitialized_fill7functorINS7_10device_ptrIfEEfEEEEvT0_T1_ --------------------------
	.section	.nv.constant0._ZN3cub18CUB_300001_SM_10006detail8for_each13static_kernelINS2_12policy_hub_t12policy_500_tEmN6thrust24THRUST_300001_SM_1000_NS8cuda_cub20__uninitialized_fill7functorINS7_10device_ptrIfEEfEEEEvT0_T1_,"a",@progbits
	.sectionflags	@""
	.align	4
.nv.constant0._ZN3cub18CUB_300001_SM_10006detail8for_each13static_kernelINS2_12policy_hub_t12policy_500_tEmN6thrust24THRUST_300001_SM_1000_NS8cuda_cub20__uninitialized_fill7functorINS7_10device_ptrIfEEfEEEEvT0_T1_:
	.zero		920


//--------------------- .nv.constant0._ZN3cub18CUB_300001_SM_10006detail11EmptyKernelIvEEvv --------------------------
	.section	.nv.constant0._ZN3cub18CUB_300001_SM_10006detail11EmptyKernelIvEEvv,"a",@progbits
	.sectionflags	@""
	.align	4
.nv.constant0._ZN3cub18CUB_300001_SM_10006detail11EmptyKernelIvEEvv:
	.zero		896


//--------------------- SYMBOLS --------------------------

	.type		.nv.reservedSmem.offset0,@object
	.size		.nv.reservedSmem.offset0,0x4
